//
// Generated by NVIDIA NVVM Compiler
//
// Compiler Build ID: CL-36424714
// Cuda compilation tools, release 13.0, V13.0.88
// Based on NVVM 20.0.0
//

.version 9.0
.target sm_100
.address_size 64

	// .globl	_ZN3cub18CUB_300001_SM_10006detail11EmptyKernelIvEEvv
.global .align 1 .b8 _ZN34_INTERNAL_2edc805f_4_k_cu_3b461c5e4cuda3std3__45__cpo5beginE[1];
.global .align 1 .b8 _ZN34_INTERNAL_2edc805f_4_k_cu_3b461c5e4cuda3std3__45__cpo3endE[1];
.global .align 1 .b8 _ZN34_INTERNAL_2edc805f_4_k_cu_3b461c5e4cuda3std3__45__cpo6cbeginE[1];
.global .align 1 .b8 _ZN34_INTERNAL_2edc805f_4_k_cu_3b461c5e4cuda3std3__45__cpo4cendE[1];
.global .align 1 .b8 _ZN34_INTERNAL_2edc805f_4_k_cu_3b461c5e4cuda3std3__45__cpo6rbeginE[1];
.global .align 1 .b8 _ZN34_INTERNAL_2edc805f_4_k_cu_3b461c5e4cuda3std3__45__cpo4rendE[1];
.global .align 1 .b8 _ZN34_INTERNAL_2edc805f_4_k_cu_3b461c5e4cuda3std3__45__cpo7crbeginE[1];
.global .align 1 .b8 _ZN34_INTERNAL_2edc805f_4_k_cu_3b461c5e4cuda3std3__45__cpo5crendE[1];
.global .align 1 .b8 _ZN34_INTERNAL_2edc805f_4_k_cu_3b461c5e4cuda3std3__436_GLOBAL__N__2edc805f_4_k_cu_3b461c5e6ignoreE[1];
.global .align 1 .b8 _ZN34_INTERNAL_2edc805f_4_k_cu_3b461c5e4cuda3std3__419piecewise_constructE[1];
.global .align 1 .b8 _ZN34_INTERNAL_2edc805f_4_k_cu_3b461c5e4cuda3std3__48in_placeE[1];
.global .align 1 .b8 _ZN34_INTERNAL_2edc805f_4_k_cu_3b461c5e4cuda3std3__420unreachable_sentinelE[1];
.global .align 1 .b8 _ZN34_INTERNAL_2edc805f_4_k_cu_3b461c5e4cuda3std3__47nulloptE[1];
.global .align 1 .b8 _ZN34_INTERNAL_2edc805f_4_k_cu_3b461c5e4cuda3std3__48unexpectE[1];
.global .align 1 .b8 _ZN34_INTERNAL_2edc805f_4_k_cu_3b461c5e4cuda3std6ranges3__45__cpo4swapE[1];
.global .align 1 .b8 _ZN34_INTERNAL_2edc805f_4_k_cu_3b461c5e4cuda3std6ranges3__45__cpo9iter_moveE[1];
.global .align 1 .b8 _ZN34_INTERNAL_2edc805f_4_k_cu_3b461c5e4cuda3std6ranges3__45__cpo5beginE[1];
.global .align 1 .b8 _ZN34_INTERNAL_2edc805f_4_k_cu_3b461c5e4cuda3std6ranges3__45__cpo3endE[1];
.global .align 1 .b8 _ZN34_INTERNAL_2edc805f_4_k_cu_3b461c5e4cuda3std6ranges3__45__cpo6cbeginE[1];
.global .align 1 .b8 _ZN34_INTERNAL_2edc805f_4_k_cu_3b461c5e4cuda3std6ranges3__45__cpo4cendE[1];
.global .align 1 .b8 _ZN34_INTERNAL_2edc805f_4_k_cu_3b461c5e4cuda3std6ranges3__45__cpo7advanceE[1];
.global .align 1 .b8 _ZN34_INTERNAL_2edc805f_4_k_cu_3b461c5e4cuda3std6ranges3__45__cpo9iter_swapE[1];
.global .align 1 .b8 _ZN34_INTERNAL_2edc805f_4_k_cu_3b461c5e4cuda3std6ranges3__45__cpo4nextE[1];
.global .align 1 .b8 _ZN34_INTERNAL_2edc805f_4_k_cu_3b461c5e4cuda3std6ranges3__45__cpo4prevE[1];
.global .align 1 .b8 _ZN34_INTERNAL_2edc805f_4_k_cu_3b461c5e4cuda3std6ranges3__45__cpo4dataE[1];
.global .align 1 .b8 _ZN34_INTERNAL_2edc805f_4_k_cu_3b461c5e4cuda3std6ranges3__45__cpo5cdataE[1];
.global .align 1 .b8 _ZN34_INTERNAL_2edc805f_4_k_cu_3b461c5e4cuda3std6ranges3__45__cpo4sizeE[1];
.global .align 1 .b8 _ZN34_INTERNAL_2edc805f_4_k_cu_3b461c5e4cuda3std6ranges3__45__cpo5ssizeE[1];
.global .align 1 .b8 _ZN34_INTERNAL_2edc805f_4_k_cu_3b461c5e4cuda3std6ranges3__45__cpo8distanceE[1];
.global .align 1 .b8 _ZN34_INTERNAL_2edc805f_4_k_cu_3b461c5e6thrust24THRUST_300001_SM_1000_NS8cuda_cub3parE[1];
.global .align 1 .b8 _ZN34_INTERNAL_2edc805f_4_k_cu_3b461c5e6thrust24THRUST_300001_SM_1000_NS8cuda_cub10par_nosyncE[1];
.global .align 1 .b8 _ZN34_INTERNAL_2edc805f_4_k_cu_3b461c5e6thrust24THRUST_300001_SM_1000_NS6system6detail10sequential3seqE[1];
.global .align 1 .b8 _ZN34_INTERNAL_2edc805f_4_k_cu_3b461c5e6thrust24THRUST_300001_SM_1000_NS12placeholders2_1E[1];
.global .align 1 .b8 _ZN34_INTERNAL_2edc805f_4_k_cu_3b461c5e6thrust24THRUST_300001_SM_1000_NS12placeholders2_2E[1];
.global .align 1 .b8 _ZN34_INTERNAL_2edc805f_4_k_cu_3b461c5e6thrust24THRUST_300001_SM_1000_NS12placeholders2_3E[1];
.global .align 1 .b8 _ZN34_INTERNAL_2edc805f_4_k_cu_3b461c5e6thrust24THRUST_300001_SM_1000_NS12placeholders2_4E[1];
.global .align 1 .b8 _ZN34_INTERNAL_2edc805f_4_k_cu_3b461c5e6thrust24THRUST_300001_SM_1000_NS12placeholders2_5E[1];
.global .align 1 .b8 _ZN34_INTERNAL_2edc805f_4_k_cu_3b461c5e6thrust24THRUST_300001_SM_1000_NS12placeholders2_6E[1];
.global .align 1 .b8 _ZN34_INTERNAL_2edc805f_4_k_cu_3b461c5e6thrust24THRUST_300001_SM_1000_NS12placeholders2_7E[1];
.global .align 1 .b8 _ZN34_INTERNAL_2edc805f_4_k_cu_3b461c5e6thrust24THRUST_300001_SM_1000_NS12placeholders2_8E[1];
.global .align 1 .b8 _ZN34_INTERNAL_2edc805f_4_k_cu_3b461c5e6thrust24THRUST_300001_SM_1000_NS12placeholders2_9E[1];
.global .align 1 .b8 _ZN34_INTERNAL_2edc805f_4_k_cu_3b461c5e6thrust24THRUST_300001_SM_1000_NS12placeholders3_10E[1];
.global .align 1 .b8 _ZN34_INTERNAL_2edc805f_4_k_cu_3b461c5e6thrust24THRUST_300001_SM_1000_NS3seqE[1];

.visible .entry _ZN3cub18CUB_300001_SM_10006detail11EmptyKernelIvEEvv()
{


	ret;

}
	// .globl	_ZN3cub18CUB_300001_SM_10006detail8for_each13static_kernelINS2_12policy_hub_t12policy_500_tEmN6thrust24THRUST_300001_SM_1000_NS8cuda_cub6__fill7functorINS7_6detail15normal_iteratorINS7_10device_ptrIbEEEEbEEEEvT0_T1_
.visible .entry _ZN3cub18CUB_300001_SM_10006detail8for_each13static_kernelINS2_12policy_hub_t12policy_500_tEmN6thrust24THRUST_300001_SM_1000_NS8cuda_cub6__fill7functorINS7_6detail15normal_iteratorINS7_10device_ptrIbEEEEbEEEEvT0_T1_(
	.param .u64 _ZN3cub18CUB_300001_SM_10006detail8for_each13static_kernelINS2_12policy_hub_t12policy_500_tEmN6thrust24THRUST_300001_SM_1000_NS8cuda_cub6__fill7functorINS7_6detail15normal_iteratorINS7_10device_ptrIbEEEEbEEEEvT0_T1__param_0,
	.param .align 8 .b8 _ZN3cub18CUB_300001_SM_10006detail8for_each13static_kernelINS2_12policy_hub_t12policy_500_tEmN6thrust24THRUST_300001_SM_1000_NS8cuda_cub6__fill7functorINS7_6detail15normal_iteratorINS7_10device_ptrIbEEEEbEEEEvT0_T1__param_1[16]
)
.maxntid 256
{
	.reg .pred 	%p<4>;
	.reg .b16 	%rs<10>;
	.reg .b32 	%r<15>;
	.reg .b64 	%rd<14>;

	ld.param.u32 	%r7, [_ZN3cub18CUB_300001_SM_10006detail8for_each13static_kernelINS2_12policy_hub_t12policy_500_tEmN6thrust24THRUST_300001_SM_1000_NS8cuda_cub6__fill7functorINS7_6detail15normal_iteratorINS7_10device_ptrIbEEEEbEEEEvT0_T1__param_1+8];
	bfe.u32 	%r11, %r7, 0, 8;
	cvt.u16.u32 	%rs2, %r11;
	ld.param.u64 	%rd4, [_ZN3cub18CUB_300001_SM_10006detail8for_each13static_kernelINS2_12policy_hub_t12policy_500_tEmN6thrust24THRUST_300001_SM_1000_NS8cuda_cub6__fill7functorINS7_6detail15normal_iteratorINS7_10device_ptrIbEEEEbEEEEvT0_T1__param_1];
	ld.param.u64 	%rd5, [_ZN3cub18CUB_300001_SM_10006detail8for_each13static_kernelINS2_12policy_hub_t12policy_500_tEmN6thrust24THRUST_300001_SM_1000_NS8cuda_cub6__fill7functorINS7_6detail15normal_iteratorINS7_10device_ptrIbEEEEbEEEEvT0_T1__param_0];
	mov.u32 	%r12, %ctaid.x;
	mul.wide.u32 	%rd1, %r12, 512;
	sub.s64 	%rd2, %rd5, %rd1;
	setp.lt.u64 	%p1, %rd2, 512;
	@%p1 bra 	$L__BB1_2;
	mov.u32 	%r14, %tid.x;
	cvta.to.global.u64 	%rd10, %rd4;
	cvt.u64.u32 	%rd11, %r14;
	add.s64 	%rd12, %rd1, %rd11;
	add.s64 	%rd13, %rd10, %rd12;
	st.global.u8 	[%rd13], %rs2;
	st.global.u8 	[%rd13+256], %rs2;
	bra.uni 	$L__BB1_6;
$L__BB1_2:
	cvta.to.global.u64 	%rd6, %rd4;
	mov.u32 	%r1, %tid.x;
	cvt.u64.u32 	%rd7, %r1;
	setp.le.u64 	%p2, %rd2, %rd7;
	add.s64 	%rd8, %rd1, %rd7;
	add.s64 	%rd3, %rd6, %rd8;
	@%p2 bra 	$L__BB1_4;
	st.global.u8 	[%rd3], %rs2;
$L__BB1_4:
	add.s32 	%r13, %r1, 256;
	cvt.u64.u32 	%rd9, %r13;
	setp.le.u64 	%p3, %rd2, %rd9;
	@%p3 bra 	$L__BB1_6;
	st.global.u8 	[%rd3+256], %rs2;
$L__BB1_6:
	ret;

}
	// .globl	_ZN3cub18CUB_300001_SM_10006detail8for_each13static_kernelINS2_12policy_hub_t12policy_500_tEmN6thrust24THRUST_300001_SM_1000_NS8cuda_cub20__uninitialized_fill7functorINS7_10device_ptrIbEEbEEEEvT0_T1_
.visible .entry _ZN3cub18CUB_300001_SM_10006detail8for_each13static_kernelINS2_12policy_hub_t12policy_500_tEmN6thrust24THRUST_300001_SM_1000_NS8cuda_cub20__uninitialized_fill7functorINS7_10device_ptrIbEEbEEEEvT0_T1_(
	.param .u64 _ZN3cub18CUB_300001_SM_10006detail8for_each13static_kernelINS2_12policy_hub_t12policy_500_tEmN6thrust24THRUST_300001_SM_1000_NS8cuda_cub20__uninitialized_fill7functorINS7_10device_ptrIbEEbEEEEvT0_T1__param_0,
	.param .align 8 .b8 _ZN3cub18CUB_300001_SM_10006detail8for_each13static_kernelINS2_12policy_hub_t12policy_500_tEmN6thrust24THRUST_300001_SM_1000_NS8cuda_cub20__uninitialized_fill7functorINS7_10device_ptrIbEEbEEEEvT0_T1__param_1[16]
)
.maxntid 256
{
	.reg .pred 	%p<4>;
	.reg .b16 	%rs<10>;
	.reg .b32 	%r<15>;
	.reg .b64 	%rd<14>;

	ld.param.u32 	%r7, [_ZN3cub18CUB_300001_SM_10006detail8for_each13static_kernelINS2_12policy_hub_t12policy_500_tEmN6thrust24THRUST_300001_SM_1000_NS8cuda_cub20__uninitialized_fill7functorINS7_10device_ptrIbEEbEEEEvT0_T1__param_1+8];
	bfe.u32 	%r11, %r7, 0, 8;
	cvt.u16.u32 	%rs2, %r11;
	ld.param.u64 	%rd4, [_ZN3cub18CUB_300001_SM_10006detail8for_each13static_kernelINS2_12policy_hub_t12policy_500_tEmN6thrust24THRUST_300001_SM_1000_NS8cuda_cub20__uninitialized_fill7functorINS7_10device_ptrIbEEbEEEEvT0_T1__param_1];
	ld.param.u64 	%rd5, [_ZN3cub18CUB_300001_SM_10006detail8for_each13static_kernelINS2_12policy_hub_t12policy_500_tEmN6thrust24THRUST_300001_SM_1000_NS8cuda_cub20__uninitialized_fill7functorINS7_10device_ptrIbEEbEEEEvT0_T1__param_0];
	mov.u32 	%r12, %ctaid.x;
	mul.wide.u32 	%rd1, %r12, 512;
	sub.s64 	%rd2, %rd5, %rd1;
	setp.lt.u64 	%p1, %rd2, 512;
	@%p1 bra 	$L__BB2_2;
	mov.u32 	%r14, %tid.x;
	cvta.to.global.u64 	%rd10, %rd4;
	cvt.u64.u32 	%rd11, %r14;
	add.s64 	%rd12, %rd1, %rd11;
	add.s64 	%rd13, %rd10, %rd12;
	st.global.u8 	[%rd13], %rs2;
	st.global.u8 	[%rd13+256], %rs2;
	bra.uni 	$L__BB2_6;
$L__BB2_2:
	cvta.to.global.u64 	%rd6, %rd4;
	mov.u32 	%r1, %tid.x;
	cvt.u64.u32 	%rd7, %r1;
	setp.le.u64 	%p2, %rd2, %rd7;
	add.s64 	%rd8, %rd1, %rd7;
	add.s64 	%rd3, %rd6, %rd8;
	@%p2 bra 	$L__BB2_4;
	st.global.u8 	[%rd3], %rs2;
$L__BB2_4:
	add.s32 	%r13, %r1, 256;
	cvt.u64.u32 	%rd9, %r13;
	setp.le.u64 	%p3, %rd2, %rd9;
	@%p3 bra 	$L__BB2_6;
	st.global.u8 	[%rd3+256], %rs2;
$L__BB2_6:
	ret;

}
	// .globl	_ZN3cub18CUB_300001_SM_10006detail8for_each13static_kernelINS2_12policy_hub_t12policy_500_tElN6thrust24THRUST_300001_SM_1000_NS8cuda_cub6__fill7functorINS7_6detail15normal_iteratorINS7_10device_ptrIbEEEEbEEEEvT0_T1_
.visible .entry _ZN3cub18CUB_300001_SM_10006detail8for_each13static_kernelINS2_12policy_hub_t12policy_500_tElN6thrust24THRUST_300001_SM_1000_NS8cuda_cub6__fill7functorINS7_6detail15normal_iteratorINS7_10device_ptrIbEEEEbEEEEvT0_T1_(
	.param .u64 _ZN3cub18CUB_300001_SM_10006detail8for_each13static_kernelINS2_12policy_hub_t12policy_500_tElN6thrust24THRUST_300001_SM_1000_NS8cuda_cub6__fill7functorINS7_6detail15normal_iteratorINS7_10device_ptrIbEEEEbEEEEvT0_T1__param_0,
	.param .align 8 .b8 _ZN3cub18CUB_300001_SM_10006detail8for_each13static_kernelINS2_12policy_hub_t12policy_500_tElN6thrust24THRUST_300001_SM_1000_NS8cuda_cub6__fill7functorINS7_6detail15normal_iteratorINS7_10device_ptrIbEEEEbEEEEvT0_T1__param_1[16]
)
.maxntid 256
{
	.reg .pred 	%p<4>;
	.reg .b16 	%rs<10>;
	.reg .b32 	%r<15>;
	.reg .b64 	%rd<15>;

	ld.param.u32 	%r7, [_ZN3cub18CUB_300001_SM_10006detail8for_each13static_kernelINS2_12policy_hub_t12policy_500_tElN6thrust24THRUST_300001_SM_1000_NS8cuda_cub6__fill7functorINS7_6detail15normal_iteratorINS7_10device_ptrIbEEEEbEEEEvT0_T1__param_1+8];
	bfe.u32 	%r11, %r7, 0, 8;
	cvt.u16.u32 	%rs2, %r11;
	ld.param.u64 	%rd5, [_ZN3cub18CUB_300001_SM_10006detail8for_each13static_kernelINS2_12policy_hub_t12policy_500_tElN6thrust24THRUST_300001_SM_1000_NS8cuda_cub6__fill7functorINS7_6detail15normal_iteratorINS7_10device_ptrIbEEEEbEEEEvT0_T1__param_1];
	ld.param.u64 	%rd6, [_ZN3cub18CUB_300001_SM_10006detail8for_each13static_kernelINS2_12policy_hub_t12policy_500_tElN6thrust24THRUST_300001_SM_1000_NS8cuda_cub6__fill7functorINS7_6detail15normal_iteratorINS7_10device_ptrIbEEEEbEEEEvT0_T1__param_0];
	mov.u32 	%r12, %ctaid.x;
	mul.wide.u32 	%rd1, %r12, 512;
	sub.s64 	%rd2, %rd6, %rd1;
	setp.lt.s64 	%p1, %rd2, 512;
	@%p1 bra 	$L__BB3_2;
	mov.u32 	%r14, %tid.x;
	cvta.to.global.u64 	%rd11, %rd5;
	cvt.u64.u32 	%rd12, %r14;
	add.s64 	%rd13, %rd1, %rd12;
	add.s64 	%rd14, %rd11, %rd13;
	st.global.u8 	[%rd14], %rs2;
	st.global.u8 	[%rd14+256], %rs2;
	bra.uni 	$L__BB3_6;
$L__BB3_2:
	cvta.to.global.u64 	%rd7, %rd5;
	mov.u32 	%r1, %tid.x;
	cvt.s64.s32 	%rd3, %rd2;
	cvt.u64.u32 	%rd8, %r1;
	setp.le.s64 	%p2, %rd3, %rd8;
	add.s64 	%rd9, %rd1, %rd8;
	add.s64 	%rd4, %rd7, %rd9;
	@%p2 bra 	$L__BB3_4;
	st.global.u8 	[%rd4], %rs2;
$L__BB3_4:
	add.s32 	%r13, %r1, 256;
	cvt.u64.u32 	%rd10, %r13;
	setp.le.s64 	%p3, %rd3, %rd10;
	@%p3 bra 	$L__BB3_6;
	st.global.u8 	[%rd4+256], %rs2;
$L__BB3_6:
	ret;

}
	// .globl	_ZN3cub18CUB_300001_SM_10006detail8for_each13static_kernelINS2_12policy_hub_t12policy_500_tEmN6thrust24THRUST_300001_SM_1000_NS8cuda_cub20__uninitialized_fill7functorINS7_10device_ptrIiEEiEEEEvT0_T1_
.visible .entry _ZN3cub18CUB_300001_SM_10006detail8for_each13static_kernelINS2_12policy_hub_t12policy_500_tEmN6thrust24THRUST_300001_SM_1000_NS8cuda_cub20__uninitialized_fill7functorINS7_10device_ptrIiEEiEEEEvT0_T1_(
	.param .u64 _ZN3cub18CUB_300001_SM_10006detail8for_each13static_kernelINS2_12policy_hub_t12policy_500_tEmN6thrust24THRUST_300001_SM_1000_NS8cuda_cub20__uninitialized_fill7functorINS7_10device_ptrIiEEiEEEEvT0_T1__param_0,
	.param .align 8 .b8 _ZN3cub18CUB_300001_SM_10006detail8for_each13static_kernelINS2_12policy_hub_t12policy_500_tEmN6thrust24THRUST_300001_SM_1000_NS8cuda_cub20__uninitialized_fill7functorINS7_10device_ptrIiEEiEEEEvT0_T1__param_1[16]
)
.maxntid 256
{
	.reg .pred 	%p<4>;
	.reg .b16 	%rs<5>;
	.reg .b32 	%r<12>;
	.reg .b64 	%rd<16>;

	ld.param.u32 	%r3, [_ZN3cub18CUB_300001_SM_10006detail8for_each13static_kernelINS2_12policy_hub_t12policy_500_tEmN6thrust24THRUST_300001_SM_1000_NS8cuda_cub20__uninitialized_fill7functorINS7_10device_ptrIiEEiEEEEvT0_T1__param_1+8];
	ld.param.u64 	%rd4, [_ZN3cub18CUB_300001_SM_10006detail8for_each13static_kernelINS2_12policy_hub_t12policy_500_tEmN6thrust24THRUST_300001_SM_1000_NS8cuda_cub20__uninitialized_fill7functorINS7_10device_ptrIiEEiEEEEvT0_T1__param_1];
	ld.param.u64 	%rd5, [_ZN3cub18CUB_300001_SM_10006detail8for_each13static_kernelINS2_12policy_hub_t12policy_500_tEmN6thrust24THRUST_300001_SM_1000_NS8cuda_cub20__uninitialized_fill7functorINS7_10device_ptrIiEEiEEEEvT0_T1__param_0];
	mov.u32 	%r9, %ctaid.x;
	mul.wide.u32 	%rd1, %r9, 512;
	sub.s64 	%rd2, %rd5, %rd1;
	setp.lt.u64 	%p1, %rd2, 512;
	@%p1 bra 	$L__BB4_2;
	mov.u32 	%r11, %tid.x;
	cvta.to.global.u64 	%rd11, %rd4;
	cvt.u64.u32 	%rd12, %r11;
	add.s64 	%rd13, %rd1, %rd12;
	shl.b64 	%rd14, %rd13, 2;
	add.s64 	%rd15, %rd11, %rd14;
	st.global.u32 	[%rd15], %r3;
	st.global.u32 	[%rd15+1024], %r3;
	bra.uni 	$L__BB4_6;
$L__BB4_2:
	cvta.to.global.u64 	%rd6, %rd4;
	mov.u32 	%r2, %tid.x;
	cvt.u64.u32 	%rd7, %r2;
	setp.le.u64 	%p2, %rd2, %rd7;
	add.s64 	%rd8, %rd1, %rd7;
	shl.b64 	%rd9, %rd8, 2;
	add.s64 	%rd3, %rd6, %rd9;
	@%p2 bra 	$L__BB4_4;
	st.global.u32 	[%rd3], %r3;
$L__BB4_4:
	add.s32 	%r10, %r2, 256;
	cvt.u64.u32 	%rd10, %r10;
	setp.le.u64 	%p3, %rd2, %rd10;
	@%p3 bra 	$L__BB4_6;
	st.global.u32 	[%rd3+1024], %r3;
$L__BB4_6:
	ret;

}
	// .globl	_ZN3cub18CUB_300001_SM_10006detail9transform16transform_kernelINS2_10policy_hubILb1EN4cuda3std3__45tupleIJN6thrust24THRUST_300001_SM_1000_NS6detail15normal_iteratorINSA_10device_ptrIiEEEEEEEE10policy1000Ei9CheckFilmSF_JPiEEEvT0_iT1_T2_DpNS2_10kernel_argIT3_EE
.visible .entry _ZN3cub18CUB_300001_SM_10006detail9transform16transform_kernelINS2_10policy_hubILb1EN4cuda3std3__45tupleIJN6thrust24THRUST_300001_SM_1000_NS6detail15normal_iteratorINSA_10device_ptrIiEEEEEEEE10policy1000Ei9CheckFilmSF_JPiEEEvT0_iT1_T2_DpNS2_10kernel_argIT3_EE(
	.param .u32 _ZN3cub18CUB_300001_SM_10006detail9transform16transform_kernelINS2_10policy_hubILb1EN4cuda3std3__45tupleIJN6thrust24THRUST_300001_SM_1000_NS6detail15normal_iteratorINSA_10device_ptrIiEEEEEEEE10policy1000Ei9CheckFilmSF_JPiEEEvT0_iT1_T2_DpNS2_10kernel_argIT3_EE_param_0,
	.param .u32 _ZN3cub18CUB_300001_SM_10006detail9transform16transform_kernelINS2_10policy_hubILb1EN4cuda3std3__45tupleIJN6thrust24THRUST_300001_SM_1000_NS6detail15normal_iteratorINSA_10device_ptrIiEEEEEEEE10policy1000Ei9CheckFilmSF_JPiEEEvT0_iT1_T2_DpNS2_10kernel_argIT3_EE_param_1,
	.param .align 8 .b8 _ZN3cub18CUB_300001_SM_10006detail9transform16transform_kernelINS2_10policy_hubILb1EN4cuda3std3__45tupleIJN6thrust24THRUST_300001_SM_1000_NS6detail15normal_iteratorINSA_10device_ptrIiEEEEEEEE10policy1000Ei9CheckFilmSF_JPiEEEvT0_iT1_T2_DpNS2_10kernel_argIT3_EE_param_2[72],
	.param .align 8 .b8 _ZN3cub18CUB_300001_SM_10006detail9transform16transform_kernelINS2_10policy_hubILb1EN4cuda3std3__45tupleIJN6thrust24THRUST_300001_SM_1000_NS6detail15normal_iteratorINSA_10device_ptrIiEEEEEEEE10policy1000Ei9CheckFilmSF_JPiEEEvT0_iT1_T2_DpNS2_10kernel_argIT3_EE_param_3[8],
	.param .align 8 .b8 _ZN3cub18CUB_300001_SM_10006detail9transform16transform_kernelINS2_10policy_hubILb1EN4cuda3std3__45tupleIJN6thrust24THRUST_300001_SM_1000_NS6detail15normal_iteratorINSA_10device_ptrIiEEEEEEEE10policy1000Ei9CheckFilmSF_JPiEEEvT0_iT1_T2_DpNS2_10kernel_argIT3_EE_param_4[16]
)
.maxntid 128
{



}
	// .globl	_ZN3cub18CUB_300001_SM_10006detail9transform16transform_kernelINS2_10policy_hubILb1EN4cuda3std3__45tupleIJN6thrust24THRUST_300001_SM_1000_NS6detail15normal_iteratorINSA_10device_ptrIiEEEEEEEE10policy1000El9CheckFilmSF_JPiEEEvT0_iT1_T2_DpNS2_10kernel_argIT3_EE
.visible .entry _ZN3cub18CUB_300001_SM_10006detail9transform16transform_kernelINS2_10policy_hubILb1EN4cuda3std3__45tupleIJN6thrust24THRUST_300001_SM_1000_NS6detail15normal_iteratorINSA_10device_ptrIiEEEEEEEE10policy1000El9CheckFilmSF_JPiEEEvT0_iT1_T2_DpNS2_10kernel_argIT3_EE(
	.param .u64 _ZN3cub18CUB_300001_SM_10006detail9transform16transform_kernelINS2_10policy_hubILb1EN4cuda3std3__45tupleIJN6thrust24THRUST_300001_SM_1000_NS6detail15normal_iteratorINSA_10device_ptrIiEEEEEEEE10policy1000El9CheckFilmSF_JPiEEEvT0_iT1_T2_DpNS2_10kernel_argIT3_EE_param_0,
	.param .u32 _ZN3cub18CUB_300001_SM_10006detail9transform16transform_kernelINS2_10policy_hubILb1EN4cuda3std3__45tupleIJN6thrust24THRUST_300001_SM_1000_NS6detail15normal_iteratorINSA_10device_ptrIiEEEEEEEE10policy1000El9CheckFilmSF_JPiEEEvT0_iT1_T2_DpNS2_10kernel_argIT3_EE_param_1,
	.param .align 8 .b8 _ZN3cub18CUB_300001_SM_10006detail9transform16transform_kernelINS2_10policy_hubILb1EN4cuda3std3__45tupleIJN6thrust24THRUST_300001_SM_1000_NS6detail15normal_iteratorINSA_10device_ptrIiEEEEEEEE10policy1000El9CheckFilmSF_JPiEEEvT0_iT1_T2_DpNS2_10kernel_argIT3_EE_param_2[72],
	.param .align 8 .b8 _ZN3cub18CUB_300001_SM_10006detail9transform16transform_kernelINS2_10policy_hubILb1EN4cuda3std3__45tupleIJN6thrust24THRUST_300001_SM_1000_NS6detail15normal_iteratorINSA_10device_ptrIiEEEEEEEE10policy1000El9CheckFilmSF_JPiEEEvT0_iT1_T2_DpNS2_10kernel_argIT3_EE_param_3[8],
	.param .align 8 .b8 _ZN3cub18CUB_300001_SM_10006detail9transform16transform_kernelINS2_10policy_hubILb1EN4cuda3std3__45tupleIJN6thrust24THRUST_300001_SM_1000_NS6detail15normal_iteratorINSA_10device_ptrIiEEEEEEEE10policy1000El9CheckFilmSF_JPiEEEvT0_iT1_T2_DpNS2_10kernel_argIT3_EE_param_4[16]
)
.maxntid 128
{



}


// ===== COMPILED SASS (sm_100) =====

	.target	sm_100

	.elftype	@"ET_EXEC"


//--------------------- .note.nv.tkinfo           --------------------------
	.section	.note.nv.tkinfo,"",@"SHT_NOTE"
	.sectionflags	@"SHF_NOTE_NV_TKINFO"
	.tkinfo
        /*0018*/ 	.word	0x00000002
        /*0030*/ 	.string	""
        /*0030*/ 	.string	"ptxas"
        /*0030*/ 	.string	"Cuda compilation tools, release 13.0, V13.0.88"
        /*0030*/ 	.string	"Build cuda_13.0.r13.0/compiler.36424714_0"
        /*0030*/ 	.string	"-arch sm_100 -m 64 "



//--------------------- .note.nv.cuinfo           --------------------------
	.section	.note.nv.cuinfo,"",@"SHT_NOTE"
	.sectionflags	@"SHF_NOTE_NV_CUINFO"
        /*0018*/ 	.short	0x0002
        /*001a*/ 	.short	0x0064
        /*001c*/ 	.short	0x0082
	.zero		2


//--------------------- .nv.info                  --------------------------
	.section	.nv.info,"",@"SHT_CUDA_INFO"
	.align	4


	//----- nvinfo : EIATTR_REGCOUNT
	.align		4
        /*0000*/ 	.byte	0x04, 0x2f
        /*0002*/ 	.short	(.L_44 - .L_43)
	.align		4
.L_43:
        /*0004*/ 	.word	index@(_ZN3cub18CUB_300001_SM_10006detail11EmptyKernelIvEEvv)
        /*0008*/ 	.word	0x00000004


	//----- nvinfo : EIATTR_FRAME_SIZE
	.align		4
.L_44:
        /*000c*/ 	.byte	0x04, 0x11
        /*000e*/ 	.short	(.L_46 - .L_45)
	.align		4
.L_45:
        /*0010*/ 	.word	index@(_ZN3cub18CUB_300001_SM_10006detail11EmptyKernelIvEEvv)
        /*0014*/ 	.word	0x00000000


	//----- nvinfo : EIATTR_REGCOUNT
	.align		4
.L_46:
        /*0018*/ 	.byte	0x04, 0x2f
        /*001a*/ 	.short	(.L_48 - .L_47)
	.align		4
.L_47:
        /*001c*/ 	.word	index@(_ZN3cub18CUB_300001_SM_10006detail8for_each13static_kernelINS2_12policy_hub_t12policy_500_tEmN6thrust24THRUST_300001_SM_1000_NS8cuda_cub6__fill7functorINS7_6detail15normal_iteratorINS7_10device_ptrIbEEEEbEEEEvT0_T1_)
        /*0020*/ 	.word	0x0000000a


	//----- nvinfo : EIATTR_FRAME_SIZE
	.align		4
.L_48:
        /*0024*/ 	.byte	0x04, 0x11
        /*0026*/ 	.short	(.L_50 - .L_49)
	.align		4
.L_49:
        /*0028*/ 	.word	index@(_ZN3cub18CUB_300001_SM_10006detail8for_each13static_kernelINS2_12policy_hub_t12policy_500_tEmN6thrust24THRUST_300001_SM_1000_NS8cuda_cub6__fill7functorINS7_6detail15normal_iteratorINS7_10device_ptrIbEEEEbEEEEvT0_T1_)
        /*002c*/ 	.word	0x00000000


	//----- nvinfo : EIATTR_REGCOUNT
	.align		4
.L_50:
        /*0030*/ 	.byte	0x04, 0x2f
        /*0032*/ 	.short	(.L_52 - .L_51)
	.align		4
.L_51:
        /*0034*/ 	.word	index@(_ZN3cub18CUB_300001_SM_10006detail8for_each13static_kernelINS2_12policy_hub_t12policy_500_tEmN6thrust24THRUST_300001_SM_1000_NS8cuda_cub20__uninitialized_fill7functorINS7_10device_ptrIbEEbEEEEvT0_T1_)
        /*0038*/ 	.word	0x0000000a


	//----- nvinfo : EIATTR_FRAME_SIZE
	.align		4
.L_52:
        /*003c*/ 	.byte	0x04, 0x11
        /*003e*/ 	.short	(.L_54 - .L_53)
	.align		4
.L_53:
        /*0040*/ 	.word	index@(_ZN3cub18CUB_300001_SM_10006detail8for_each13static_kernelINS2_12policy_hub_t12policy_500_tEmN6thrust24THRUST_300001_SM_1000_NS8cuda_cub20__uninitialized_fill7functorINS7_10device_ptrIbEEbEEEEvT0_T1_)
        /*0044*/ 	.word	0x00000000


	//----- nvinfo : EIATTR_REGCOUNT
	.align		4
.L_54:
        /*0048*/ 	.byte	0x04, 0x2f
        /*004a*/ 	.short	(.L_56 - .L_55)
	.align		4
.L_55:
        /*004c*/ 	.word	index@(_ZN3cub18CUB_300001_SM_10006detail8for_each13static_kernelINS2_12policy_hub_t12policy_500_tElN6thrust24THRUST_300001_SM_1000_NS8cuda_cub6__fill7functorINS7_6detail15normal_iteratorINS7_10device_ptrIbEEEEbEEEEvT0_T1_)
        /*0050*/ 	.word	0x0000000a


	//----- nvinfo : EIATTR_FRAME_SIZE
	.align		4
.L_56:
        /*0054*/ 	.byte	0x04, 0x11
        /*0056*/ 	.short	(.L_58 - .L_57)
	.align		4
.L_57:
        /*0058*/ 	.word	index@(_ZN3cub18CUB_300001_SM_10006detail8for_each13static_kernelINS2_12policy_hub_t12policy_500_tElN6thrust24THRUST_300001_SM_1000_NS8cuda_cub6__fill7functorINS7_6detail15normal_iteratorINS7_10device_ptrIbEEEEbEEEEvT0_T1_)
        /*005c*/ 	.word	0x00000000


	//----- nvinfo : EIATTR_REGCOUNT
	.align		4
.L_58:
        /*0060*/ 	.byte	0x04, 0x2f
        /*0062*/ 	.short	(.L_60 - .L_59)
	.align		4
.L_59:
        /*0064*/ 	.word	index@(_ZN3cub18CUB_300001_SM_10006detail8for_each13static_kernelINS2_12policy_hub_t12policy_500_tEmN6thrust24THRUST_300001_SM_1000_NS8cuda_cub20__uninitialized_fill7functorINS7_10device_ptrIiEEiEEEEvT0_T1_)
        /*0068*/ 	.word	0x00000008


	//----- nvinfo : EIATTR_FRAME_SIZE
	.align		4
.L_60:
        /*006c*/ 	.byte	0x04, 0x11
        /*006e*/ 	.short	(.L_62 - .L_61)
	.align		4
.L_61:
        /*0070*/ 	.word	index@(_ZN3cub18CUB_300001_SM_10006detail8for_each13static_kernelINS2_12policy_hub_t12policy_500_tEmN6thrust24THRUST_300001_SM_1000_NS8cuda_cub20__uninitialized_fill7functorINS7_10device_ptrIiEEiEEEEvT0_T1_)
        /*0074*/ 	.word	0x00000000


	//----- nvinfo : EIATTR_REGCOUNT
	.align		4
.L_62:
        /*0078*/ 	.byte	0x04, 0x2f
        /*007a*/ 	.short	(.L_64 - .L_63)
	.align		4
.L_63:
        /*007c*/ 	.word	index@(_ZN3cub18CUB_300001_SM_10006detail9transform16transform_kernelINS2_10policy_hubILb1EN4cuda3std3__45tupleIJN6thrust24THRUST_300001_SM_1000_NS6detail15normal_iteratorINSA_10device_ptrIiEEEEEEEE10policy1000Ei9CheckFilmSF_JPiEEEvT0_iT1_T2_DpNS2_10kernel_argIT3_EE)
        /*0080*/ 	.word	0x00000004


	//----- nvinfo : EIATTR_FRAME_SIZE
	.align		4
.L_64:
        /*0084*/ 	.byte	0x04, 0x11
        /*0086*/ 	.short	(.L_66 - .L_65)
	.align		4
.L_65:
        /*0088*/ 	.word	index@(_ZN3cub18CUB_300001_SM_10006detail9transform16transform_kernelINS2_10policy_hubILb1EN4cuda3std3__45tupleIJN6thrust24THRUST_300001_SM_1000_NS6detail15normal_iteratorINSA_10device_ptrIiEEEEEEEE10policy1000Ei9CheckFilmSF_JPiEEEvT0_iT1_T2_DpNS2_10kernel_argIT3_EE)
        /*008c*/ 	.word	0x00000000


	//----- nvinfo : EIATTR_REGCOUNT
	.align		4
.L_66:
        /*0090*/ 	.byte	0x04, 0x2f
        /*0092*/ 	.short	(.L_68 - .L_67)
	.align		4
.L_67:
        /*0094*/ 	.word	index@(_ZN3cub18CUB_300001_SM_10006detail9transform16transform_kernelINS2_10policy_hubILb1EN4cuda3std3__45tupleIJN6thrust24THRUST_300001_SM_1000_NS6detail15normal_iteratorINSA_10device_ptrIiEEEEEEEE10policy1000El9CheckFilmSF_JPiEEEvT0_iT1_T2_DpNS2_10kernel_argIT3_EE)
        /*0098*/ 	.word	0x00000004


	//----- nvinfo : EIATTR_FRAME_SIZE
	.align		4
.L_68:
        /*009c*/ 	.byte	0x04, 0x11
        /*009e*/ 	.short	(.L_70 - .L_69)
	.align		4
.L_69:
        /*00a0*/ 	.word	index@(_ZN3cub18CUB_300001_SM_10006detail9transform16transform_kernelINS2_10policy_hubILb1EN4cuda3std3__45tupleIJN6thrust24THRUST_300001_SM_1000_NS6detail15normal_iteratorINSA_10device_ptrIiEEEEEEEE10policy1000El9CheckFilmSF_JPiEEEvT0_iT1_T2_DpNS2_10kernel_argIT3_EE)
        /*00a4*/ 	.word	0x00000000


	//----- nvinfo : EIATTR_MIN_STACK_SIZE
	.align		4
.L_70:
        /*00a8*/ 	.byte	0x04, 0x12
        /*00aa*/ 	.short	(.L_72 - .L_71)
	.align		4
.L_71:
        /*00ac*/ 	.word	index@(_ZN3cub18CUB_300001_SM_10006detail9transform16transform_kernelINS2_10policy_hubILb1EN4cuda3std3__45tupleIJN6thrust24THRUST_300001_SM_1000_NS6detail15normal_iteratorINSA_10device_ptrIiEEEEEEEE10policy1000El9CheckFilmSF_JPiEEEvT0_iT1_T2_DpNS2_10kernel_argIT3_EE)
        /*00b0*/ 	.word	0x00000000


	//----- nvinfo : EIATTR_MIN_STACK_SIZE
	.align		4
.L_72:
        /*00b4*/ 	.byte	0x04, 0x12
        /*00b6*/ 	.short	(.L_74 - .L_73)
	.align		4
.L_73:
        /*00b8*/ 	.word	index@(_ZN3cub18CUB_300001_SM_10006detail9transform16transform_kernelINS2_10policy_hubILb1EN4cuda3std3__45tupleIJN6thrust24THRUST_300001_SM_1000_NS6detail15normal_iteratorINSA_10device_ptrIiEEEEEEEE10policy1000Ei9CheckFilmSF_JPiEEEvT0_iT1_T2_DpNS2_10kernel_argIT3_EE)
        /*00bc*/ 	.word	0x00000000


	//----- nvinfo : EIATTR_MIN_STACK_SIZE
	.align		4
.L_74:
        /*00c0*/ 	.byte	0x04, 0x12
        /*00c2*/ 	.short	(.L_76 - .L_75)
	.align		4
.L_75:
        /*00c4*/ 	.word	index@(_ZN3cub18CUB_300001_SM_10006detail8for_each13static_kernelINS2_12policy_hub_t12policy_500_tEmN6thrust24THRUST_300001_SM_1000_NS8cuda_cub20__uninitialized_fill7functorINS7_10device_ptrIiEEiEEEEvT0_T1_)
        /*00c8*/ 	.word	0x00000000


	//----- nvinfo : EIATTR_MIN_STACK_SIZE
	.align		4
.L_76:
        /*00cc*/ 	.byte	0x04, 0x12
        /*00ce*/ 	.short	(.L_78 - .L_77)
	.align		4
.L_77:
        /*00d0*/ 	.word	index@(_ZN3cub18CUB_300001_SM_10006detail8for_each13static_kernelINS2_12policy_hub_t12policy_500_tElN6thrust24THRUST_300001_SM_1000_NS8cuda_cub6__fill7functorINS7_6detail15normal_iteratorINS7_10device_ptrIbEEEEbEEEEvT0_T1_)
        /*00d4*/ 	.word	0x00000000


	//----- nvinfo : EIATTR_MIN_STACK_SIZE
	.align		4
.L_78:
        /*00d8*/ 	.byte	0x04, 0x12
        /*00da*/ 	.short	(.L_80 - .L_79)
	.align		4
.L_79:
        /*00dc*/ 	.word	index@(_ZN3cub18CUB_300001_SM_10006detail8for_each13static_kernelINS2_12policy_hub_t12policy_500_tEmN6thrust24THRUST_300001_SM_1000_NS8cuda_cub20__uninitialized_fill7functorINS7_10device_ptrIbEEbEEEEvT0_T1_)
        /*00e0*/ 	.word	0x00000000


	//----- nvinfo : EIATTR_MIN_STACK_SIZE
	.align		4
.L_80:
        /*00e4*/ 	.byte	0x04, 0x12
        /*00e6*/ 	.short	(.L_82 - .L_81)
	.align		4
.L_81:
        /*00e8*/ 	.word	index@(_ZN3cub18CUB_300001_SM_10006detail8for_each13static_kernelINS2_12policy_hub_t12policy_500_tEmN6thrust24THRUST_300001_SM_1000_NS8cuda_cub6__fill7functorINS7_6detail15normal_iteratorINS7_10device_ptrIbEEEEbEEEEvT0_T1_)
        /*00ec*/ 	.word	0x00000000


	//----- nvinfo : EIATTR_MIN_STACK_SIZE
	.align		4
.L_82:
        /*00f0*/ 	.byte	0x04, 0x12
        /*00f2*/ 	.short	(.L_84 - .L_83)
	.align		4
.L_83:
        /*00f4*/ 	.word	index@(_ZN3cub18CUB_300001_SM_10006detail11EmptyKernelIvEEvv)
        /*00f8*/ 	.word	0x00000000
.L_84:


//--------------------- .nv.compat                --------------------------
	.section	.nv.compat,"",@"SHT_CUDA_COMPAT_INFO"
	.align	4
        /*0000*/ 	.byte	0x02, 0x09, 0x00, 0x00, 0x02, 0x02, 0x01, 0x00, 0x02, 0x05, 0x05, 0x00, 0x03, 0x07, 0x01, 0x01
        /*0010*/ 	.byte	0x02, 0x03, 0x00, 0x00, 0x02, 0x06, 0x01, 0x00, 0x04, 0x0b, 0x08, 0x00, 0x09, 0x00, 0x00, 0x00
        /*0020*/ 	.byte	0x00, 0x00, 0x00, 0x00


//--------------------- .nv.info._ZN3cub18CUB_300001_SM_10006detail9transform16transform_kernelINS2_10policy_hubILb1EN4cuda3std3__45tupleIJN6thrust24THRUST_300001_SM_1000_NS6detail15normal_iteratorINSA_10device_ptrIiEEEEEEEE10policy1000El9CheckFilmSF_JPiEEEvT0_iT1_T2_DpNS2_10kernel_argIT3_EE --------------------------
	.section	.nv.info._ZN3cub18CUB_300001_SM_10006detail9transform16transform_kernelINS2_10policy_hubILb1EN4cuda3std3__45tupleIJN6thrust24THRUST_300001_SM_1000_NS6detail15normal_iteratorINSA_10device_ptrIiEEEEEEEE10policy1000El9CheckFilmSF_JPiEEEvT0_iT1_T2_DpNS2_10kernel_argIT3_EE,"",@"SHT_CUDA_INFO"
	.sectionflags	@""
	.align	4


	//----- nvinfo : EIATTR_CUDA_API_VERSION
	.align		4
        /*0000*/ 	.byte	0x04, 0x37
        /*0002*/ 	.short	(.L_86 - .L_85)
.L_85:
        /*0004*/ 	.word	0x00000082


	//----- nvinfo : EIATTR_KPARAM_INFO
	.align		4
.L_86:
        /*0008*/ 	.byte	0x04, 0x17
        /*000a*/ 	.short	(.L_88 - .L_87)
.L_87:
        /*000c*/ 	.word	0x00000000
        /*0010*/ 	.short	0x0004
        /*0012*/ 	.short	0x0060
        /*0014*/ 	.byte	0x00, 0xf0, 0x41, 0x00


	//----- nvinfo : EIATTR_KPARAM_INFO
	.align		4
.L_88:
        /*0018*/ 	.byte	0x04, 0x17
        /*001a*/ 	.short	(.L_90 - .L_89)
.L_89:
        /*001c*/ 	.word	0x00000000
        /*0020*/ 	.short	0x0003
        /*0022*/ 	.short	0x0058
        /*0024*/ 	.byte	0x00, 0xf0, 0x21, 0x00


	//----- nvinfo : EIATTR_KPARAM_INFO
	.align		4
.L_90:
        /*0028*/ 	.byte	0x04, 0x17
        /*002a*/ 	.short	(.L_92 - .L_91)
.L_91:
        /*002c*/ 	.word	0x00000000
        /*0030*/ 	.short	0x0002
        /*0032*/ 	.short	0x0010
        /*0034*/ 	.byte	0x00, 0xf0, 0x21, 0x01


	//----- nvinfo : EIATTR_KPARAM_INFO
	.align		4
.L_92:
        /*0038*/ 	.byte	0x04, 0x17
        /*003a*/ 	.short	(.L_94 - .L_93)
.L_93:
        /*003c*/ 	.word	0x00000000
        /*0040*/ 	.short	0x0001
        /*0042*/ 	.short	0x0008
        /*0044*/ 	.byte	0x00, 0xf0, 0x11, 0x00


	//----- nvinfo : EIATTR_KPARAM_INFO
	.align		4
.L_94:
        /*0048*/ 	.byte	0x04, 0x17
        /*004a*/ 	.short	(.L_96 - .L_95)
.L_95:
        /*004c*/ 	.word	0x00000000
        /*0050*/ 	.short	0x0000
        /*0052*/ 	.short	0x0000
        /*0054*/ 	.byte	0x00, 0xf0, 0x21, 0x00


	//----- nvinfo : EIATTR_SPARSE_MMA_MASK
	.align		4
.L_96:
        /*0058*/ 	.byte	0x03, 0x50
        /*005a*/ 	.short	0x0000


	//----- nvinfo : EIATTR_MAXREG_COUNT
	.align		4
        /*005c*/ 	.byte	0x03, 0x1b
        /*005e*/ 	.short	0x00ff


	//----- nvinfo : EIATTR_MERCURY_ISA_VERSION
	.align		4
        /*0060*/ 	.byte	0x03, 0x5f
        /*0062*/ 	.short	0x0101


	//----- nvinfo : EIATTR_VRC_CTA_INIT_COUNT
	.align		4
        /*0064*/ 	.byte	0x02, 0x4a
	.zero		1
	.zero		1


	//----- nvinfo : EIATTR_EXIT_INSTR_OFFSETS
	.align		4
        /*0068*/ 	.byte	0x04, 0x1c
        /*006a*/ 	.short	(.L_98 - .L_97)


	//   ....[0]....
.L_97:
        /*006c*/ 	.word	0x00000010


	//----- nvinfo : EIATTR_MAX_THREADS
	.align		4
.L_98:
        /*0070*/ 	.byte	0x04, 0x05
        /*0072*/ 	.short	(.L_100 - .L_99)
.L_99:
        /*0074*/ 	.word	0x00000080
        /*0078*/ 	.word	0x00000001
        /*007c*/ 	.word	0x00000001


	//----- nvinfo : EIATTR_CBANK_PARAM_SIZE
	.align		4
.L_100:
        /*0080*/ 	.byte	0x03, 0x19
        /*0082*/ 	.short	0x0070


	//----- nvinfo : EIATTR_PARAM_CBANK
	.align		4
        /*0084*/ 	.byte	0x04, 0x0a
        /*0086*/ 	.short	(.L_102 - .L_101)
	.align		4
.L_101:
        /*0088*/ 	.word	index@(.nv.constant0._ZN3cub18CUB_300001_SM_10006detail9transform16transform_kernelINS2_10policy_hubILb1EN4cuda3std3__45tupleIJN6thrust24THRUST_300001_SM_1000_NS6detail15normal_iteratorINSA_10device_ptrIiEEEEEEEE10policy1000El9CheckFilmSF_JPiEEEvT0_iT1_T2_DpNS2_10kernel_argIT3_EE)
        /*008c*/ 	.short	0x0380
        /*008e*/ 	.short	0x0070


	//----- nvinfo : EIATTR_SW_WAR
	.align		4
.L_102:
        /*0090*/ 	.byte	0x04, 0x36
        /*0092*/ 	.short	(.L_104 - .L_103)
.L_103:
        /*0094*/ 	.word	0x00000008
.L_104:


//--------------------- .nv.info._ZN3cub18CUB_300001_SM_10006detail9transform16transform_kernelINS2_10policy_hubILb1EN4cuda3std3__45tupleIJN6thrust24THRUST_300001_SM_1000_NS6detail15normal_iteratorINSA_10device_ptrIiEEEEEEEE10policy1000Ei9CheckFilmSF_JPiEEEvT0_iT1_T2_DpNS2_10kernel_argIT3_EE --------------------------
	.section	.nv.info._ZN3cub18CUB_300001_SM_10006detail9transform16transform_kernelINS2_10policy_hubILb1EN4cuda3std3__45tupleIJN6thrust24THRUST_300001_SM_1000_NS6detail15normal_iteratorINSA_10device_ptrIiEEEEEEEE10policy1000Ei9CheckFilmSF_JPiEEEvT0_iT1_T2_DpNS2_10kernel_argIT3_EE,"",@"SHT_CUDA_INFO"
	.sectionflags	@""
	.align	4


	//----- nvinfo : EIATTR_CUDA_API_VERSION
	.align		4
        /*0000*/ 	.byte	0x04, 0x37
        /*0002*/ 	.short	(.L_106 - .L_105)
.L_105:
        /*0004*/ 	.word	0x00000082


	//----- nvinfo : EIATTR_KPARAM_INFO
	.align		4
.L_106:
        /*0008*/ 	.byte	0x04, 0x17
        /*000a*/ 	.short	(.L_108 - .L_107)
.L_107:
        /*000c*/ 	.word	0x00000000
        /*0010*/ 	.short	0x0004
        /*0012*/ 	.short	0x0058
        /*0014*/ 	.byte	0x00, 0xf0, 0x41, 0x00


	//----- nvinfo : EIATTR_KPARAM_INFO
	.align		4
.L_108:
        /*0018*/ 	.byte	0x04, 0x17
        /*001a*/ 	.short	(.L_110 - .L_109)
.L_109:
        /*001c*/ 	.word	0x00000000
        /*0020*/ 	.short	0x0003
        /*0022*/ 	.short	0x0050
        /*0024*/ 	.byte	0x00, 0xf0, 0x21, 0x00


	//----- nvinfo : EIATTR_KPARAM_INFO
	.align		4
.L_110:
        /*0028*/ 	.byte	0x04, 0x17
        /*002a*/ 	.short	(.L_112 - .L_111)
.L_111:
        /*002c*/ 	.word	0x00000000
        /*0030*/ 	.short	0x0002
        /*0032*/ 	.short	0x0008
        /*0034*/ 	.byte	0x00, 0xf0, 0x21, 0x01


	//----- nvinfo : EIATTR_KPARAM_INFO
	.align		4
.L_112:
        /*0038*/ 	.byte	0x04, 0x17
        /*003a*/ 	.short	(.L_114 - .L_113)
.L_113:
        /*003c*/ 	.word	0x00000000
        /*0040*/ 	.short	0x0001
        /*0042*/ 	.short	0x0004
        /*0044*/ 	.byte	0x00, 0xf0, 0x11, 0x00


	//----- nvinfo : EIATTR_KPARAM_INFO
	.align		4
.L_114:
        /*0048*/ 	.byte	0x04, 0x17
        /*004a*/ 	.short	(.L_116 - .L_115)
.L_115:
        /*004c*/ 	.word	0x00000000
        /*0050*/ 	.short	0x0000
        /*0052*/ 	.short	0x0000
        /*0054*/ 	.byte	0x00, 0xf0, 0x11, 0x00


	//----- nvinfo : EIATTR_SPARSE_MMA_MASK
	.align		4
.L_116:
        /*0058*/ 	.byte	0x03, 0x50
        /*005a*/ 	.short	0x0000


	//----- nvinfo : EIATTR_MAXREG_COUNT
	.align		4
        /*005c*/ 	.byte	0x03, 0x1b
        /*005e*/ 	.short	0x00ff


	//----- nvinfo : EIATTR_MERCURY_ISA_VERSION
	.align		4
        /*0060*/ 	.byte	0x03, 0x5f
        /*0062*/ 	.short	0x0101


	//----- nvinfo : EIATTR_VRC_CTA_INIT_COUNT
	.align		4
        /*0064*/ 	.byte	0x02, 0x4a
	.zero		1
	.zero		1


	//----- nvinfo : EIATTR_EXIT_INSTR_OFFSETS
	.align		4
        /*0068*/ 	.byte	0x04, 0x1c
        /*006a*/ 	.short	(.L_118 - .L_117)


	//   ....[0]....
.L_117:
        /*006c*/ 	.word	0x00000010


	//----- nvinfo : EIATTR_MAX_THREADS
	.align		4
.L_118:
        /*0070*/ 	.byte	0x04, 0x05
        /*0072*/ 	.short	(.L_120 - .L_119)
.L_119:
        /*0074*/ 	.word	0x00000080
        /*0078*/ 	.word	0x00000001
        /*007c*/ 	.word	0x00000001


	//----- nvinfo : EIATTR_CBANK_PARAM_SIZE
	.align		4
.L_120:
        /*0080*/ 	.byte	0x03, 0x19
        /*0082*/ 	.short	0x0068


	//----- nvinfo : EIATTR_PARAM_CBANK
	.align		4
        /*0084*/ 	.byte	0x04, 0x0a
        /*0086*/ 	.short	(.L_122 - .L_121)
	.align		4
.L_121:
        /*0088*/ 	.word	index@(.nv.constant0._ZN3cub18CUB_300001_SM_10006detail9transform16transform_kernelINS2_10policy_hubILb1EN4cuda3std3__45tupleIJN6thrust24THRUST_300001_SM_1000_NS6detail15normal_iteratorINSA_10device_ptrIiEEEEEEEE10policy1000Ei9CheckFilmSF_JPiEEEvT0_iT1_T2_DpNS2_10kernel_argIT3_EE)
        /*008c*/ 	.short	0x0380
        /*008e*/ 	.short	0x0068


	//----- nvinfo : EIATTR_SW_WAR
	.align		4
.L_122:
        /*0090*/ 	.byte	0x04, 0x36
        /*0092*/ 	.short	(.L_124 - .L_123)
.L_123:
        /*0094*/ 	.word	0x00000008
.L_124:


//--------------------- .nv.info._ZN3cub18CUB_300001_SM_10006detail8for_each13static_kernelINS2_12policy_hub_t12policy_500_tEmN6thrust24THRUST_300001_SM_1000_NS8cuda_cub20__uninitialized_fill7functorINS7_10device_ptrIiEEiEEEEvT0_T1_ --------------------------
	.section	.nv.info._ZN3cub18CUB_300001_SM_10006detail8for_each13static_kernelINS2_12policy_hub_t12policy_500_tEmN6thrust24THRUST_300001_SM_1000_NS8cuda_cub20__uninitialized_fill7functorINS7_10device_ptrIiEEiEEEEvT0_T1_,"",@"SHT_CUDA_INFO"
	.sectionflags	@""
	.align	4


	//----- nvinfo : EIATTR_CUDA_API_VERSION
	.align		4
        /*0000*/ 	.byte	0x04, 0x37
        /*0002*/ 	.short	(.L_126 - .L_125)
.L_125:
        /*0004*/ 	.word	0x00000082


	//----- nvinfo : EIATTR_KPARAM_INFO
	.align		4
.L_126:
        /*0008*/ 	.byte	0x04, 0x17
        /*000a*/ 	.short	(.L_128 - .L_127)
.L_127:
        /*000c*/ 	.word	0x00000000
        /*0010*/ 	.short	0x0001
        /*0012*/ 	.short	0x0008
        /*0014*/ 	.byte	0x00, 0xf0, 0x41, 0x00


	//----- nvinfo : EIATTR_KPARAM_INFO
	.align		4
.L_128:
        /*0018*/ 	.byte	0x04, 0x17
        /*001a*/ 	.short	(.L_130 - .L_129)
.L_129:
        /*001c*/ 	.word	0x00000000
        /*0020*/ 	.short	0x0000
        /*0022*/ 	.short	0x0000
        /*0024*/ 	.byte	0x00, 0xf0, 0x21, 0x00


	//----- nvinfo : EIATTR_SPARSE_MMA_MASK
	.align		4
.L_130:
        /*0028*/ 	.byte	0x03, 0x50
        /*002a*/ 	.short	0x0000


	//----- nvinfo : EIATTR_MAXREG_COUNT
	.align		4
        /*002c*/ 	.byte	0x03, 0x1b
        /*002e*/ 	.short	0x00ff


	//----- nvinfo : EIATTR_MERCURY_ISA_VERSION
	.align		4
        /*0030*/ 	.byte	0x03, 0x5f
        /*0032*/ 	.short	0x0101


	//----- nvinfo : EIATTR_VRC_CTA_INIT_COUNT
	.align		4
        /*0034*/ 	.byte	0x02, 0x4a
	.zero		1
	.zero		1


	//----- nvinfo : EIATTR_EXIT_INSTR_OFFSETS
	.align		4
        /*0038*/ 	.byte	0x04, 0x1c
        /*003a*/ 	.short	(.L_132 - .L_131)


	//   ....[0]....
.L_131:
        /*003c*/ 	.word	0x00000130


	//   ....[1]....
        /*0040*/ 	.word	0x00000230


	//   ....[2]....
        /*0044*/ 	.word	0x00000260


	//----- nvinfo : EIATTR_MAX_THREADS
	.align		4
.L_132:
        /*0048*/ 	.byte	0x04, 0x05
        /*004a*/ 	.short	(.L_134 - .L_133)
.L_133:
        /*004c*/ 	.word	0x00000100
        /*0050*/ 	.word	0x00000001
        /*0054*/ 	.word	0x00000001


	//----- nvinfo : EIATTR_CBANK_PARAM_SIZE
	.align		4
.L_134:
        /*0058*/ 	.byte	0x03, 0x19
        /*005a*/ 	.short	0x0018


	//----- nvinfo : EIATTR_PARAM_CBANK
	.align		4
        /*005c*/ 	.byte	0x04, 0x0a
        /*005e*/ 	.short	(.L_136 - .L_135)
	.align		4
.L_135:
        /*0060*/ 	.word	index@(.nv.constant0._ZN3cub18CUB_300001_SM_10006detail8for_each13static_kernelINS2_12policy_hub_t12policy_500_tEmN6thrust24THRUST_300001_SM_1000_NS8cuda_cub20__uninitialized_fill7functorINS7_10device_ptrIiEEiEEEEvT0_T1_)
        /*0064*/ 	.short	0x0380
        /*0066*/ 	.short	0x0018


	//----- nvinfo : EIATTR_SW_WAR
	.align		4
.L_136:
        /*0068*/ 	.byte	0x04, 0x36
        /*006a*/ 	.short	(.L_138 - .L_137)
.L_137:
        /*006c*/ 	.word	0x00000008
.L_138:


//--------------------- .nv.info._ZN3cub18CUB_300001_SM_10006detail8for_each13static_kernelINS2_12policy_hub_t12policy_500_tElN6thrust24THRUST_300001_SM_1000_NS8cuda_cub6__fill7functorINS7_6detail15normal_iteratorINS7_10device_ptrIbEEEEbEEEEvT0_T1_ --------------------------
	.section	.nv.info._ZN3cub18CUB_300001_SM_10006detail8for_each13static_kernelINS2_12policy_hub_t12policy_500_tElN6thrust24THRUST_300001_SM_1000_NS8cuda_cub6__fill7functorINS7_6detail15normal_iteratorINS7_10device_ptrIbEEEEbEEEEvT0_T1_,"",@"SHT_CUDA_INFO"
	.sectionflags	@""
	.align	4


	//----- nvinfo : EIATTR_CUDA_API_VERSION
	.align		4
        /*0000*/ 	.byte	0x04, 0x37
        /*0002*/ 	.short	(.L_140 - .L_139)
.L_139:
        /*0004*/ 	.word	0x00000082


	//----- nvinfo : EIATTR_KPARAM_INFO
	.align		4
.L_140:
        /*0008*/ 	.byte	0x04, 0x17
        /*000a*/ 	.short	(.L_142 - .L_141)
.L_141:
        /*000c*/ 	.word	0x00000000
        /*0010*/ 	.short	0x0001
        /*0012*/ 	.short	0x0008
        /*0014*/ 	.byte	0x00, 0xf0, 0x41, 0x00


	//----- nvinfo : EIATTR_KPARAM_INFO
	.align		4
.L_142:
        /*0018*/ 	.byte	0x04, 0x17
        /*001a*/ 	.short	(.L_144 - .L_143)
.L_143:
        /*001c*/ 	.word	0x00000000
        /*0020*/ 	.short	0x0000
        /*0022*/ 	.short	0x0000
        /*0024*/ 	.byte	0x00, 0xf0, 0x21, 0x00


	//----- nvinfo : EIATTR_SPARSE_MMA_MASK
	.align		4
.L_144:
        /*0028*/ 	.byte	0x03, 0x50
        /*002a*/ 	.short	0x0000


	//----- nvinfo : EIATTR_MAXREG_COUNT
	.align		4
        /*002c*/ 	.byte	0x03, 0x1b
        /*002e*/ 	.short	0x00ff


	//----- nvinfo : EIATTR_MERCURY_ISA_VERSION
	.align		4
        /*0030*/ 	.byte	0x03, 0x5f
        /*0032*/ 	.short	0x0101


	//----- nvinfo : EIATTR_VRC_CTA_INIT_COUNT
	.align		4
        /*0034*/ 	.byte	0x02, 0x4a
	.zero		1
	.zero		1


	//----- nvinfo : EIATTR_EXIT_INSTR_OFFSETS
	.align		4
        /*0038*/ 	.byte	0x04, 0x1c
        /*003a*/ 	.short	(.L_146 - .L_145)


	//   ....[0]....
.L_145:
        /*003c*/ 	.word	0x00000120


	//   ....[1]....
        /*0040*/ 	.word	0x00000200


	//   ....[2]....
        /*0044*/ 	.word	0x00000220


	//----- nvinfo : EIATTR_MAX_THREADS
	.align		4
.L_146:
        /*0048*/ 	.byte	0x04, 0x05
        /*004a*/ 	.short	(.L_148 - .L_147)
.L_147:
        /*004c*/ 	.word	0x00000100
        /*0050*/ 	.word	0x00000001
        /*0054*/ 	.word	0x00000001


	//----- nvinfo : EIATTR_CBANK_PARAM_SIZE
	.align		4
.L_148:
        /*0058*/ 	.byte	0x03, 0x19
        /*005a*/ 	.short	0x0018


	//----- nvinfo : EIATTR_PARAM_CBANK
	.align		4
        /*005c*/ 	.byte	0x04, 0x0a
        /*005e*/ 	.short	(.L_150 - .L_149)
	.align		4
.L_149:
        /*0060*/ 	.word	index@(.nv.constant0._ZN3cub18CUB_300001_SM_10006detail8for_each13static_kernelINS2_12policy_hub_t12policy_500_tElN6thrust24THRUST_300001_SM_1000_NS8cuda_cub6__fill7functorINS7_6detail15normal_iteratorINS7_10device_ptrIbEEEEbEEEEvT0_T1_)
        /*0064*/ 	.short	0x0380
        /*0066*/ 	.short	0x0018


	//----- nvinfo : EIATTR_SW_WAR
	.align		4
.L_150:
        /*0068*/ 	.byte	0x04, 0x36
        /*006a*/ 	.short	(.L_152 - .L_151)
.L_151:
        /*006c*/ 	.word	0x00000008
.L_152:


//--------------------- .nv.info._ZN3cub18CUB_300001_SM_10006detail8for_each13static_kernelINS2_12policy_hub_t12policy_500_tEmN6thrust24THRUST_300001_SM_1000_NS8cuda_cub20__uninitialized_fill7functorINS7_10device_ptrIbEEbEEEEvT0_T1_ --------------------------
	.section	.nv.info._ZN3cub18CUB_300001_SM_10006detail8for_each13static_kernelINS2_12policy_hub_t12policy_500_tEmN6thrust24THRUST_300001_SM_1000_NS8cuda_cub20__uninitialized_fill7functorINS7_10device_ptrIbEEbEEEEvT0_T1_,"",@"SHT_CUDA_INFO"
	.sectionflags	@""
	.align	4


	//----- nvinfo : EIATTR_CUDA_API_VERSION
	.align		4
        /*0000*/ 	.byte	0x04, 0x37
        /*0002*/ 	.short	(.L_154 - .L_153)
.L_153:
        /*0004*/ 	.word	0x00000082


	//----- nvinfo : EIATTR_KPARAM_INFO
	.align		4
.L_154:
        /*0008*/ 	.byte	0x04, 0x17
        /*000a*/ 	.short	(.L_156 - .L_155)
.L_155:
        /*000c*/ 	.word	0x00000000
        /*0010*/ 	.short	0x0001
        /*0012*/ 	.short	0x0008
        /*0014*/ 	.byte	0x00, 0xf0, 0x41, 0x00


	//----- nvinfo : EIATTR_KPARAM_INFO
	.align		4
.L_156:
        /*0018*/ 	.byte	0x04, 0x17
        /*001a*/ 	.short	(.L_158 - .L_157)
.L_157:
        /*001c*/ 	.word	0x00000000
        /*0020*/ 	.short	0x0000
        /*0022*/ 	.short	0x0000
        /*0024*/ 	.byte	0x00, 0xf0, 0x21, 0x00


	//----- nvinfo : EIATTR_SPARSE_MMA_MASK
	.align		4
.L_158:
        /*0028*/ 	.byte	0x03, 0x50
        /*002a*/ 	.short	0x0000


	//----- nvinfo : EIATTR_MAXREG_COUNT
	.align		4
        /*002c*/ 	.byte	0x03, 0x1b
        /*002e*/ 	.short	0x00ff


	//----- nvinfo : EIATTR_MERCURY_ISA_VERSION
	.align		4
        /*0030*/ 	.byte	0x03, 0x5f
        /*0032*/ 	.short	0x0101


	//----- nvinfo : EIATTR_VRC_CTA_INIT_COUNT
	.align		4
        /*0034*/ 	.byte	0x02, 0x4a
	.zero		1
	.zero		1


	//----- nvinfo : EIATTR_EXIT_INSTR_OFFSETS
	.align		4
        /*0038*/ 	.byte	0x04, 0x1c
        /*003a*/ 	.short	(.L_160 - .L_159)


	//   ....[0]....
.L_159:
        /*003c*/ 	.word	0x00000120


	//   ....[1]....
        /*0040*/ 	.word	0x000001f0


	//   ....[2]....
        /*0044*/ 	.word	0x00000210


	//----- nvinfo : EIATTR_MAX_THREADS
	.align		4
.L_160:
        /*0048*/ 	.byte	0x04, 0x05
        /*004a*/ 	.short	(.L_162 - .L_161)
.L_161:
        /*004c*/ 	.word	0x00000100
        /*0050*/ 	.word	0x00000001
        /*0054*/ 	.word	0x00000001


	//----- nvinfo : EIATTR_CBANK_PARAM_SIZE
	.align		4
.L_162:
        /*0058*/ 	.byte	0x03, 0x19
        /*005a*/ 	.short	0x0018


	//----- nvinfo : EIATTR_PARAM_CBANK
	.align		4
        /*005c*/ 	.byte	0x04, 0x0a
        /*005e*/ 	.short	(.L_164 - .L_163)
	.align		4
.L_163:
        /*0060*/ 	.word	index@(.nv.constant0._ZN3cub18CUB_300001_SM_10006detail8for_each13static_kernelINS2_12policy_hub_t12policy_500_tEmN6thrust24THRUST_300001_SM_1000_NS8cuda_cub20__uninitialized_fill7functorINS7_10device_ptrIbEEbEEEEvT0_T1_)
        /*0064*/ 	.short	0x0380
        /*0066*/ 	.short	0x0018


	//----- nvinfo : EIATTR_SW_WAR
	.align		4
.L_164:
        /*0068*/ 	.byte	0x04, 0x36
        /*006a*/ 	.short	(.L_166 - .L_165)
.L_165:
        /*006c*/ 	.word	0x00000008
.L_166:


//--------------------- .nv.info._ZN3cub18CUB_300001_SM_10006detail8for_each13static_kernelINS2_12policy_hub_t12policy_500_tEmN6thrust24THRUST_300001_SM_1000_NS8cuda_cub6__fill7functorINS7_6detail15normal_iteratorINS7_10device_ptrIbEEEEbEEEEvT0_T1_ --------------------------
	.section	.nv.info._ZN3cub18CUB_300001_SM_10006detail8for_each13static_kernelINS2_12policy_hub_t12policy_500_tEmN6thrust24THRUST_300001_SM_1000_NS8cuda_cub6__fill7functorINS7_6detail15normal_iteratorINS7_10device_ptrIbEEEEbEEEEvT0_T1_,"",@"SHT_CUDA_INFO"
	.sectionflags	@""
	.align	4


	//----- nvinfo : EIATTR_CUDA_API_VERSION
	.align		4
        /*0000*/ 	.byte	0x04, 0x37
        /*0002*/ 	.short	(.L_168 - .L_167)
.L_167:
        /*0004*/ 	.word	0x00000082


	//----- nvinfo : EIATTR_KPARAM_INFO
	.align		4
.L_168:
        /*0008*/ 	.byte	0x04, 0x17
        /*000a*/ 	.short	(.L_170 - .L_169)
.L_169:
        /*000c*/ 	.word	0x00000000
        /*0010*/ 	.short	0x0001
        /*0012*/ 	.short	0x0008
        /*0014*/ 	.byte	0x00, 0xf0, 0x41, 0x00


	//----- nvinfo : EIATTR_KPARAM_INFO
	.align		4
.L_170:
        /*0018*/ 	.byte	0x04, 0x17
        /*001a*/ 	.short	(.L_172 - .L_171)
.L_171:
        /*001c*/ 	.word	0x00000000
        /*0020*/ 	.short	0x0000
        /*0022*/ 	.short	0x0000
        /*0024*/ 	.byte	0x00, 0xf0, 0x21, 0x00


	//----- nvinfo : EIATTR_SPARSE_MMA_MASK
	.align		4
.L_172:
        /*0028*/ 	.byte	0x03, 0x50
        /*002a*/ 	.short	0x0000


	//----- nvinfo : EIATTR_MAXREG_COUNT
	.align		4
        /*002c*/ 	.byte	0x03, 0x1b
        /*002e*/ 	.short	0x00ff


	//----- nvinfo : EIATTR_MERCURY_ISA_VERSION
	.align		4
        /*0030*/ 	.byte	0x03, 0x5f
        /*0032*/ 	.short	0x0101


	//----- nvinfo : EIATTR_VRC_CTA_INIT_COUNT
	.align		4
        /*0034*/ 	.byte	0x02, 0x4a
	.zero		1
	.zero		1


	//----- nvinfo : EIATTR_EXIT_INSTR_OFFSETS
	.align		4
        /*0038*/ 	.byte	0x04, 0x1c
        /*003a*/ 	.short	(.L_174 - .L_173)


	//   ....[0]....
.L_173:
        /*003c*/ 	.word	0x00000120


	//   ....[1]....
        /*0040*/ 	.word	0x000001f0


	//   ....[2]....
        /*0044*/ 	.word	0x00000210


	//----- nvinfo : EIATTR_MAX_THREADS
	.align		4
.L_174:
        /*0048*/ 	.byte	0x04, 0x05
        /*004a*/ 	.short	(.L_176 - .L_175)
.L_175:
        /*004c*/ 	.word	0x00000100
        /*0050*/ 	.word	0x00000001
        /*0054*/ 	.word	0x00000001


	//----- nvinfo : EIATTR_CBANK_PARAM_SIZE
	.align		4
.L_176:
        /*0058*/ 	.byte	0x03, 0x19
        /*005a*/ 	.short	0x0018


	//----- nvinfo : EIATTR_PARAM_CBANK
	.align		4
        /*005c*/ 	.byte	0x04, 0x0a
        /*005e*/ 	.short	(.L_178 - .L_177)
	.align		4
.L_177:
        /*0060*/ 	.word	index@(.nv.constant0._ZN3cub18CUB_300001_SM_10006detail8for_each13static_kernelINS2_12policy_hub_t12policy_500_tEmN6thrust24THRUST_300001_SM_1000_NS8cuda_cub6__fill7functorINS7_6detail15normal_iteratorINS7_10device_ptrIbEEEEbEEEEvT0_T1_)
        /*0064*/ 	.short	0x0380
        /*0066*/ 	.short	0x0018


	//----- nvinfo : EIATTR_SW_WAR
	.align		4
.L_178:
        /*0068*/ 	.byte	0x04, 0x36
        /*006a*/ 	.short	(.L_180 - .L_179)
.L_179:
        /*006c*/ 	.word	0x00000008
.L_180:


//--------------------- .nv.info._ZN3cub18CUB_300001_SM_10006detail11EmptyKernelIvEEvv --------------------------
	.section	.nv.info._ZN3cub18CUB_300001_SM_10006detail11EmptyKernelIvEEvv,"",@"SHT_CUDA_INFO"
	.sectionflags	@""
	.align	4


	//----- nvinfo : EIATTR_CUDA_API_VERSION
	.align		4
        /*0000*/ 	.byte	0x04, 0x37
        /*0002*/ 	.short	(.L_182 - .L_181)
.L_181:
        /*0004*/ 	.word	0x00000082


	//----- nvinfo : EIATTR_SPARSE_MMA_MASK
	.align		4
.L_182:
        /*0008*/ 	.byte	0x03, 0x50
        /*000a*/ 	.short	0x0000


	//----- nvinfo : EIATTR_MAXREG_COUNT
	.align		4
        /*000c*/ 	.byte	0x03, 0x1b
        /*000e*/ 	.short	0x00ff


	//----- nvinfo : EIATTR_MERCURY_ISA_VERSION
	.align		4
        /*0010*/ 	.byte	0x03, 0x5f
        /*0012*/ 	.short	0x0101


	//----- nvinfo : EIATTR_VRC_CTA_INIT_COUNT
	.align		4
        /*0014*/ 	.byte	0x02, 0x4a
	.zero		1
	.zero		1


	//----- nvinfo : EIATTR_EXIT_INSTR_OFFSETS
	.align		4
        /*0018*/ 	.byte	0x04, 0x1c
        /*001a*/ 	.short	(.L_184 - .L_183)


	//   ....[0]....
.L_183:
        /*001c*/ 	.word	0x00000010


	//----- nvinfo : EIATTR_SW_WAR
	.align		4
.L_184:
        /*0020*/ 	.byte	0x04, 0x36
        /*0022*/ 	.short	(.L_186 - .L_185)
.L_185:
        /*0024*/ 	.word	0x00000008
.L_186:


//--------------------- .nv.callgraph             --------------------------
	.section	.nv.callgraph,"",@"SHT_CUDA_CALLGRAPH"
	.align	4
	.sectionentsize	8
	.align		4
        /*0000*/ 	.word	0x00000000
	.align		4
        /*0004*/ 	.word	0xffffffff
	.align		4
        /*0008*/ 	.word	0x00000000
	.align		4
        /*000c*/ 	.word	0xfffffffe
	.align		4
        /*0010*/ 	.word	0x00000000
	.align		4
        /*0014*/ 	.word	0xfffffffd
	.align		4
        /*0018*/ 	.word	0x00000000
	.align		4
        /*001c*/ 	.word	0xfffffffc


//--------------------- .nv.constant4             --------------------------
	.section	.nv.constant4,"a",@progbits
	.align	8
	.align		8
.nv.constant4:
        /*0000*/ 	.dword	_ZN34_INTERNAL_2edc805f_4_k_cu_3b461c5e4cuda3std3__45__cpo5beginE
	.align		8
        /*0008*/ 	.dword	_ZN34_INTERNAL_2edc805f_4_k_cu_3b461c5e4cuda3std3__45__cpo3endE
	.align		8
        /*0010*/ 	.dword	_ZN34_INTERNAL_2edc805f_4_k_cu_3b461c5e4cuda3std3__45__cpo6cbeginE
	.align		8
        /*0018*/ 	.dword	_ZN34_INTERNAL_2edc805f_4_k_cu_3b461c5e4cuda3std3__45__cpo4cendE
	.align		8
        /*0020*/ 	.dword	_ZN34_INTERNAL_2edc805f_4_k_cu_3b461c5e4cuda3std3__45__cpo6rbeginE
	.align		8
        /*0028*/ 	.dword	_ZN34_INTERNAL_2edc805f_4_k_cu_3b461c5e4cuda3std3__45__cpo4rendE
	.align		8
        /*0030*/ 	.dword	_ZN34_INTERNAL_2edc805f_4_k_cu_3b461c5e4cuda3std3__45__cpo7crbeginE
	.align		8
        /*0038*/ 	.dword	_ZN34_INTERNAL_2edc805f_4_k_cu_3b461c5e4cuda3std3__45__cpo5crendE
	.align		8
        /*0040*/ 	.dword	_ZN34_INTERNAL_2edc805f_4_k_cu_3b461c5e4cuda3std3__436_GLOBAL__N__2edc805f_4_k_cu_3b461c5e6ignoreE
	.align		8
        /*0048*/ 	.dword	_ZN34_INTERNAL_2edc805f_4_k_cu_3b461c5e4cuda3std3__419piecewise_constructE
	.align		8
        /*0050*/ 	.dword	_ZN34_INTERNAL_2edc805f_4_k_cu_3b461c5e4cuda3std3__48in_placeE
	.align		8
        /*0058*/ 	.dword	_ZN34_INTERNAL_2edc805f_4_k_cu_3b461c5e4cuda3std3__420unreachable_sentinelE
	.align		8
        /*0060*/ 	.dword	_ZN34_INTERNAL_2edc805f_4_k_cu_3b461c5e4cuda3std3__47nulloptE
	.align		8
        /*0068*/ 	.dword	_ZN34_INTERNAL_2edc805f_4_k_cu_3b461c5e4cuda3std3__48unexpectE
	.align		8
        /*0070*/ 	.dword	_ZN34_INTERNAL_2edc805f_4_k_cu_3b461c5e4cuda3std6ranges3__45__cpo4swapE
	.align		8
        /*0078*/ 	.dword	_ZN34_INTERNAL_2edc805f_4_k_cu_3b461c5e4cuda3std6ranges3__45__cpo9iter_moveE
	.align		8
        /*0080*/ 	.dword	_ZN34_INTERNAL_2edc805f_4_k_cu_3b461c5e4cuda3std6ranges3__45__cpo5beginE
	.align		8
        /*0088*/ 	.dword	_ZN34_INTERNAL_2edc805f_4_k_cu_3b461c5e4cuda3std6ranges3__45__cpo3endE
	.align		8
        /*0090*/ 	.dword	_ZN34_INTERNAL_2edc805f_4_k_cu_3b461c5e4cuda3std6ranges3__45__cpo6cbeginE
	.align		8
        /*0098*/ 	.dword	_ZN34_INTERNAL_2edc805f_4_k_cu_3b461c5e4cuda3std6ranges3__45__cpo4cendE
	.align		8
        /*00a0*/ 	.dword	_ZN34_INTERNAL_2edc805f_4_k_cu_3b461c5e4cuda3std6ranges3__45__cpo7advanceE
	.align		8
        /*00a8*/ 	.dword	_ZN34_INTERNAL_2edc805f_4_k_cu_3b461c5e4cuda3std6ranges3__45__cpo9iter_swapE
	.align		8
        /*00b0*/ 	.dword	_ZN34_INTERNAL_2edc805f_4_k_cu_3b461c5e4cuda3std6ranges3__45__cpo4nextE
	.align		8
        /*00b8*/ 	.dword	_ZN34_INTERNAL_2edc805f_4_k_cu_3b461c5e4cuda3std6ranges3__45__cpo4prevE
	.align		8
        /*00c0*/ 	.dword	_ZN34_INTERNAL_2edc805f_4_k_cu_3b461c5e4cuda3std6ranges3__45__cpo4dataE
	.align		8
        /*00c8*/ 	.dword	_ZN34_INTERNAL_2edc805f_4_k_cu_3b461c5e4cuda3std6ranges3__45__cpo5cdataE
	.align		8
        /*00d0*/ 	.dword	_ZN34_INTERNAL_2edc805f_4_k_cu_3b461c5e4cuda3std6ranges3__45__cpo4sizeE
	.align		8
        /*00d8*/ 	.dword	_ZN34_INTERNAL_2edc805f_4_k_cu_3b461c5e4cuda3std6ranges3__45__cpo5ssizeE
	.align		8
        /*00e0*/ 	.dword	_ZN34_INTERNAL_2edc805f_4_k_cu_3b461c5e4cuda3std6ranges3__45__cpo8distanceE
	.align		8
        /*00e8*/ 	.dword	_ZN34_INTERNAL_2edc805f_4_k_cu_3b461c5e6thrust24THRUST_300001_SM_1000_NS8cuda_cub3parE
	.align		8
        /*00f0*/ 	.dword	_ZN34_INTERNAL_2edc805f_4_k_cu_3b461c5e6thrust24THRUST_300001_SM_1000_NS8cuda_cub10par_nosyncE
	.align		8
        /*00f8*/ 	.dword	_ZN34_INTERNAL_2edc805f_4_k_cu_3b461c5e6thrust24THRUST_300001_SM_1000_NS6system6detail10sequential3seqE
	.align		8
        /*0100*/ 	.dword	_ZN34_INTERNAL_2edc805f_4_k_cu_3b461c5e6thrust24THRUST_300001_SM_1000_NS12placeholders2_1E
	.align		8
        /*0108*/ 	.dword	_ZN34_INTERNAL_2edc805f_4_k_cu_3b461c5e6thrust24THRUST_300001_SM_1000_NS12placeholders2_2E
	.align		8
        /*0110*/ 	.dword	_ZN34_INTERNAL_2edc805f_4_k_cu_3b461c5e6thrust24THRUST_300001_SM_1000_NS12placeholders2_3E
	.align		8
        /*0118*/ 	.dword	_ZN34_INTERNAL_2edc805f_4_k_cu_3b461c5e6thrust24THRUST_300001_SM_1000_NS12placeholders2_4E
	.align		8
        /*0120*/ 	.dword	_ZN34_INTERNAL_2edc805f_4_k_cu_3b461c5e6thrust24THRUST_300001_SM_1000_NS12placeholders2_5E
	.align		8
        /*0128*/ 	.dword	_ZN34_INTERNAL_2edc805f_4_k_cu_3b461c5e6thrust24THRUST_300001_SM_1000_NS12placeholders2_6E
	.align		8
        /*0130*/ 	.dword	_ZN34_INTERNAL_2edc805f_4_k_cu_3b461c5e6thrust24THRUST_300001_SM_1000_NS12placeholders2_7E
	.align		8
        /*0138*/ 	.dword	_ZN34_INTERNAL_2edc805f_4_k_cu_3b461c5e6thrust24THRUST_300001_SM_1000_NS12placeholders2_8E
	.align		8
        /*0140*/ 	.dword	_ZN34_INTERNAL_2edc805f_4_k_cu_3b461c5e6thrust24THRUST_300001_SM_1000_NS12placeholders2_9E
	.align		8
        /*0148*/ 	.dword	_ZN34_INTERNAL_2edc805f_4_k_cu_3b461c5e6thrust24THRUST_300001_SM_1000_NS12placeholders3_10E
	.align		8
        /*0150*/ 	.dword	_ZN34_INTERNAL_2edc805f_4_k_cu_3b461c5e6thrust24THRUST_300001_SM_1000_NS3seqE


//--------------------- .text._ZN3cub18CUB_300001_SM_10006detail9transform16transform_kernelINS2_10policy_hubILb1EN4cuda3std3__45tupleIJN6thrust24THRUST_300001_SM_1000_NS6detail15normal_iteratorINSA_10device_ptrIiEEEEEEEE10policy1000El9CheckFilmSF_JPiEEEvT0_iT1_T2_DpNS2_10kernel_argIT3_EE --------------------------
	.section	.text._ZN3cub18CUB_300001_SM_10006detail9transform16transform_kernelINS2_10policy_hubILb1EN4cuda3std3__45tupleIJN6thrust24THRUST_300001_SM_1000_NS6detail15normal_iteratorINSA_10device_ptrIiEEEEEEEE10policy1000El9CheckFilmSF_JPiEEEvT0_iT1_T2_DpNS2_10kernel_argIT3_EE,"ax",@progbits
	.align	128
        .global         _ZN3cub18CUB_300001_SM_10006detail9transform16transform_kernelINS2_10policy_hubILb1EN4cuda3std3__45tupleIJN6thrust24THRUST_300001_SM_1000_NS6detail15normal_iteratorINSA_10device_ptrIiEEEEEEEE10policy1000El9CheckFilmSF_JPiEEEvT0_iT1_T2_DpNS2_10kernel_argIT3_EE
        .type           _ZN3cub18CUB_300001_SM_10006detail9transform16transform_kernelINS2_10policy_hubILb1EN4cuda3std3__45tupleIJN6thrust24THRUST_300001_SM_1000_NS6detail15normal_iteratorINSA_10device_ptrIiEEEEEEEE10policy1000El9CheckFilmSF_JPiEEEvT0_iT1_T2_DpNS2_10kernel_argIT3_EE,@function
        .size           _ZN3cub18CUB_300001_SM_10006detail9transform16transform_kernelINS2_10policy_hubILb1EN4cuda3std3__45tupleIJN6thrust24THRUST_300001_SM_1000_NS6detail15normal_iteratorINSA_10device_ptrIiEEEEEEEE10policy1000El9CheckFilmSF_JPiEEEvT0_iT1_T2_DpNS2_10kernel_argIT3_EE,(.L_x_11 - _ZN3cub18CUB_300001_SM_10006detail9transform16transform_kernelINS2_10policy_hubILb1EN4cuda3std3__45tupleIJN6thrust24THRUST_300001_SM_1000_NS6detail15normal_iteratorINSA_10device_ptrIiEEEEEEEE10policy1000El9CheckFilmSF_JPiEEEvT0_iT1_T2_DpNS2_10kernel_argIT3_EE)
        .other          _ZN3cub18CUB_300001_SM_10006detail9transform16transform_kernelINS2_10policy_hubILb1EN4cuda3std3__45tupleIJN6thrust24THRUST_300001_SM_1000_NS6detail15normal_iteratorINSA_10device_ptrIiEEEEEEEE10policy1000El9CheckFilmSF_JPiEEEvT0_iT1_T2_DpNS2_10kernel_argIT3_EE,@"STO_CUDA_ENTRY STV_DEFAULT"
_ZN3cub18CUB_300001_SM_10006detail9transform16transform_kernelINS2_10policy_hubILb1EN4cuda3std3__45tupleIJN6thrust24THRUST_300001_SM_1000_NS6detail15normal_iteratorINSA_10device_ptrIiEEEEEEEE10policy1000El9CheckFilmSF_JPiEEEvT0_iT1_T2_DpNS2_10kernel_argIT3_EE:
.text._ZN3cub18CUB_300001_SM_10006detail9transform16transform_kernelINS2_10policy_hubILb1EN4cuda3std3__45tupleIJN6thrust24THRUST_300001_SM_1000_NS6detail15normal_iteratorINSA_10device_ptrIiEEEEEEEE10policy1000El9CheckFilmSF_JPiEEEvT0_iT1_T2_DpNS2_10kernel_argIT3_EE:
[----:B------:R-:W-:Y:S01]  /*0000*/  LDC R1, c[0x0][0x37c] ;  /* 0x0000df00ff017b82 */ /* 0x000fe20000000800 */
[----:B------:R-:W-:Y:S05]  /*0010*/  EXIT ;  /* 0x000000000000794d */ /* 0x000fea0003800000 */
.L_x_0:
[----:B------:R-:W-:-:S00]  /*0020*/  BRA `(.L_x_0) ;  /* 0xfffffffc00fc7947 */ /* 0x000fc0000383ffff */
[----:B------:R-:W-:-:S00]  /*0030*/  NOP ;  /* 0x0000000000007918 */ /* 0x000fc00000000000 */
        /* <DEDUP_REMOVED lines=12> */
.L_x_11:


//--------------------- .text._ZN3cub18CUB_300001_SM_10006detail9transform16transform_kernelINS2_10policy_hubILb1EN4cuda3std3__45tupleIJN6thrust24THRUST_300001_SM_1000_NS6detail15normal_iteratorINSA_10device_ptrIiEEEEEEEE10policy1000Ei9CheckFilmSF_JPiEEEvT0_iT1_T2_DpNS2_10kernel_argIT3_EE --------------------------
	.section	.text._ZN3cub18CUB_300001_SM_10006detail9transform16transform_kernelINS2_10policy_hubILb1EN4cuda3std3__45tupleIJN6thrust24THRUST_300001_SM_1000_NS6detail15normal_iteratorINSA_10device_ptrIiEEEEEEEE10policy1000Ei9CheckFilmSF_JPiEEEvT0_iT1_T2_DpNS2_10kernel_argIT3_EE,"ax",@progbits
	.align	128
        .global         _ZN3cub18CUB_300001_SM_10006detail9transform16transform_kernelINS2_10policy_hubILb1EN4cuda3std3__45tupleIJN6thrust24THRUST_300001_SM_1000_NS6detail15normal_iteratorINSA_10device_ptrIiEEEEEEEE10policy1000Ei9CheckFilmSF_JPiEEEvT0_iT1_T2_DpNS2_10kernel_argIT3_EE
        .type           _ZN3cub18CUB_300001_SM_10006detail9transform16transform_kernelINS2_10policy_hubILb1EN4cuda3std3__45tupleIJN6thrust24THRUST_300001_SM_1000_NS6detail15normal_iteratorINSA_10device_ptrIiEEEEEEEE10policy1000Ei9CheckFilmSF_JPiEEEvT0_iT1_T2_DpNS2_10kernel_argIT3_EE,@function
        .size           _ZN3cub18CUB_300001_SM_10006detail9transform16transform_kernelINS2_10policy_hubILb1EN4cuda3std3__45tupleIJN6thrust24THRUST_300001_SM_1000_NS6detail15normal_iteratorINSA_10device_ptrIiEEEEEEEE10policy1000Ei9CheckFilmSF_JPiEEEvT0_iT1_T2_DpNS2_10kernel_argIT3_EE,(.L_x_12 - _ZN3cub18CUB_300001_SM_10006detail9transform16transform_kernelINS2_10policy_hubILb1EN4cuda3std3__45tupleIJN6thrust24THRUST_300001_SM_1000_NS6detail15normal_iteratorINSA_10device_ptrIiEEEEEEEE10policy1000Ei9CheckFilmSF_JPiEEEvT0_iT1_T2_DpNS2_10kernel_argIT3_EE)
        .other          _ZN3cub18CUB_300001_SM_10006detail9transform16transform_kernelINS2_10policy_hubILb1EN4cuda3std3__45tupleIJN6thrust24THRUST_300001_SM_1000_NS6detail15normal_iteratorINSA_10device_ptrIiEEEEEEEE10policy1000Ei9CheckFilmSF_JPiEEEvT0_iT1_T2_DpNS2_10kernel_argIT3_EE,@"STO_CUDA_ENTRY STV_DEFAULT"
_ZN3cub18CUB_300001_SM_10006detail9transform16transform_kernelINS2_10policy_hubILb1EN4cuda3std3__45tupleIJN6thrust24THRUST_300001_SM_1000_NS6detail15normal_iteratorINSA_10device_ptrIiEEEEEEEE10policy1000Ei9CheckFilmSF_JPiEEEvT0_iT1_T2_DpNS2_10kernel_argIT3_EE:
.text._ZN3cub18CUB_300001_SM_10006detail9transform16transform_kernelINS2_10policy_hubILb1EN4cuda3std3__45tupleIJN6thrust24THRUST_300001_SM_1000_NS6detail15normal_iteratorINSA_10device_ptrIiEEEEEEEE10policy1000Ei9CheckFilmSF_JPiEEEvT0_iT1_T2_DpNS2_10kernel_argIT3_EE:
[----:B------:R-:W-:Y:S01]  /*0000*/  LDC R1, c[0x0][0x37c] ;  /* 0x0000df00ff017b82 */ /* 0x000fe20000000800 */
[----:B------:R-:W-:Y:S05]  /*0010*/  EXIT ;  /* 0x000000000000794d */ /* 0x000fea0003800000 */
.L_x_1:
        /* <DEDUP_REMOVED lines=14> */
.L_x_12:


//--------------------- .text._ZN3cub18CUB_300001_SM_10006detail8for_each13static_kernelINS2_12policy_hub_t12policy_500_tEmN6thrust24THRUST_300001_SM_1000_NS8cuda_cub20__uninitialized_fill7functorINS7_10device_ptrIiEEiEEEEvT0_T1_ --------------------------
	.section	.text._ZN3cub18CUB_300001_SM_10006detail8for_each13static_kernelINS2_12policy_hub_t12policy_500_tEmN6thrust24THRUST_300001_SM_1000_NS8cuda_cub20__uninitialized_fill7functorINS7_10device_ptrIiEEiEEEEvT0_T1_,"ax",@progbits
	.align	128
        .global         _ZN3cub18CUB_300001_SM_10006detail8for_each13static_kernelINS2_12policy_hub_t12policy_500_tEmN6thrust24THRUST_300001_SM_1000_NS8cuda_cub20__uninitialized_fill7functorINS7_10device_ptrIiEEiEEEEvT0_T1_
        .type           _ZN3cub18CUB_300001_SM_10006detail8for_each13static_kernelINS2_12policy_hub_t12policy_500_tEmN6thrust24THRUST_300001_SM_1000_NS8cuda_cub20__uninitialized_fill7functorINS7_10device_ptrIiEEiEEEEvT0_T1_,@function
        .size           _ZN3cub18CUB_300001_SM_10006detail8for_each13static_kernelINS2_12policy_hub_t12policy_500_tEmN6thrust24THRUST_300001_SM_1000_NS8cuda_cub20__uninitialized_fill7functorINS7_10device_ptrIiEEiEEEEvT0_T1_,(.L_x_13 - _ZN3cub18CUB_300001_SM_10006detail8for_each13static_kernelINS2_12policy_hub_t12policy_500_tEmN6thrust24THRUST_300001_SM_1000_NS8cuda_cub20__uninitialized_fill7functorINS7_10device_ptrIiEEiEEEEvT0_T1_)
        .other          _ZN3cub18CUB_300001_SM_10006detail8for_each13static_kernelINS2_12policy_hub_t12policy_500_tEmN6thrust24THRUST_300001_SM_1000_NS8cuda_cub20__uninitialized_fill7functorINS7_10device_ptrIiEEiEEEEvT0_T1_,@"STO_CUDA_ENTRY STV_DEFAULT"
_ZN3cub18CUB_300001_SM_10006detail8for_each13static_kernelINS2_12policy_hub_t12policy_500_tEmN6thrust24THRUST_300001_SM_1000_NS8cuda_cub20__uninitialized_fill7functorINS7_10device_ptrIiEEiEEEEvT0_T1_:
.text._ZN3cub18CUB_300001_SM_10006detail8for_each13static_kernelINS2_12policy_hub_t12policy_500_tEmN6thrust24THRUST_300001_SM_1000_NS8cuda_cub20__uninitialized_fill7functorINS7_10device_ptrIiEEiEEEEvT0_T1_:
[----:B------:R-:W-:Y:S08]  /*0000*/  LDC R1, c[0x0][0x37c] ;  /* 0x0000df00ff017b82 */ /* 0x000ff00000000800 */
[----:B------:R-:W0:Y:S01]  /*0010*/  S2UR UR4, SR_CTAID.X ;  /* 0x00000000000479c3 */ /* 0x000e220000002500 */
[----:B------:R-:W1:Y:S01]  /*0020*/  LDCU.64 UR6, c[0x0][0x380] ;  /* 0x00007000ff0677ac */ /* 0x000e620008000a00 */
[----:B------:R-:W2:Y:S01]  /*0030*/  LDCU.64 UR8, c[0x0][0x358] ;  /* 0x00006b00ff0877ac */ /* 0x000ea20008000a00 */
[----:B0-----:R-:W-:-:S04]  /*0040*/  UIMAD.WIDE.U32 UR4, UR4, 0x200, URZ ;  /* 0x00000200040478a5 */ /* 0x001fc8000f8e00ff */
[----:B-1----:R-:W-:-:S04]  /*0050*/  UIADD3 UR6, UP0, UPT, -UR4, UR6, URZ ;  /* 0x0000000604067290 */ /* 0x002fc8000ff1e1ff */
[----:B------:R-:W-:Y:S02]  /*0060*/  UIADD3.X UR7, UPT, UPT, ~UR5, UR7, URZ, UP0, !UPT ;  /* 0x0000000705077290 */ /* 0x000fe400087fe5ff */
[----:B------:R-:W-:-:S04]  /*0070*/  UISETP.GE.U32.AND UP0, UPT, UR6, 0x200, UPT ;  /* 0x000002000600788c */ /* 0x000fc8000bf06070 */
[----:B------:R-:W-:-:S09]  /*0080*/  UISETP.GE.U32.AND.EX UP0, UPT, UR7, URZ, UPT, UP0 ;  /* 0x000000ff0700728c */ /* 0x000fd2000bf06100 */
[----:B--2---:R-:W-:Y:S05]  /*0090*/  BRA.U !UP0, `(.L_x_2) ;  /* 0x0000000108287547 */ /* 0x004fea000b800000 */
[----:B------:R-:W0:Y:S01]  /*00a0*/  S2R R0, SR_TID.X ;  /* 0x0000000000007919 */ /* 0x000e220000002100 */
[----:B------:R-:W1:Y:S01]  /*00b0*/  LDCU.64 UR6, c[0x0][0x388] ;  /* 0x00007100ff0677ac */ /* 0x000e620008000a00 */
[----:B------:R-:W2:Y:S01]  /*00c0*/  LDC R5, c[0x0][0x390] ;  /* 0x0000e400ff057b82 */ /* 0x000ea20000000800 */
[----:B0-----:R-:W-:-:S05]  /*00d0*/  IADD3 R0, P0, PT, R0, UR4, RZ ;  /* 0x0000000400007c10 */ /* 0x001fca000ff1e0ff */
[----:B------:R-:W-:Y:S01]  /*00e0*/  IMAD.X R3, RZ, RZ, UR5, P0 ;  /* 0x00000005ff037e24 */ /* 0x000fe200080e06ff */
[----:B-1----:R-:W-:-:S04]  /*00f0*/  LEA R2, P0, R0, UR6, 0x2 ;  /* 0x0000000600027c11 */ /* 0x002fc8000f8010ff */
[----:B------:R-:W-:-:S05]  /*0100*/  LEA.HI.X R3, R0, UR7, R3, 0x2, P0 ;  /* 0x0000000700037c11 */ /* 0x000fca00080f1403 */
[----:B--2---:R-:W-:Y:S04]  /*0110*/  STG.E desc[UR8][R2.64], R5 ;  /* 0x0000000502007986 */ /* 0x004fe8000c101908 */
[----:B------:R-:W-:Y:S01]  /*0120*/  STG.E desc[UR8][R2.64+0x400], R5 ;  /* 0x0004000502007986 */ /* 0x000fe2000c101908 */
[----:B------:R-:W-:Y:S05]  /*0130*/  EXIT ;  /* 0x000000000000794d */ /* 0x000fea0003800000 */
.L_x_2:
[----:B------:R-:W0:Y:S01]  /*0140*/  S2R R0, SR_TID.X ;  /* 0x0000000000007919 */ /* 0x000e220000002100 */
[----:B------:R-:W-:Y:S01]  /*0150*/  IMAD.U32 R2, RZ, RZ, UR7 ;  /* 0x00000007ff027e24 */ /* 0x000fe2000f8e00ff */
[----:B------:R-:W1:Y:S01]  /*0160*/  LDCU.64 UR10, c[0x0][0x388] ;  /* 0x00007100ff0a77ac */ /* 0x000e620008000a00 */
[----:B------:R-:W-:Y:S01]  /*0170*/  IMAD.U32 R4, RZ, RZ, UR7 ;  /* 0x00000007ff047e24 */ /* 0x000fe2000f8e00ff */
[----:B0-----:R-:W-:-:S04]  /*0180*/  ISETP.LT.U32.AND P0, PT, R0, UR6, PT ;  /* 0x0000000600007c0c */ /* 0x001fc8000bf01070 */
[----:B------:R-:W-:Y:S01]  /*0190*/  ISETP.GT.U32.AND.EX P0, PT, R2, RZ, PT, P0 ;  /* 0x000000ff0200720c */ /* 0x000fe20003f04100 */
[C---:B------:R-:W-:Y:S01]  /*01a0*/  VIADD R2, R0.reuse, 0x100 ;  /* 0x0000010000027836 */ /* 0x040fe20000000000 */
[----:B------:R-:W-:-:S04]  /*01b0*/  IADD3 R0, P2, PT, R0, UR4, RZ ;  /* 0x0000000400007c10 */ /* 0x000fc8000ff5e0ff */
[----:B------:R-:W-:Y:S01]  /*01c0*/  ISETP.LT.U32.AND P1, PT, R2, UR6, PT ;  /* 0x0000000602007c0c */ /* 0x000fe2000bf21070 */
[----:B------:R-:W-:Y:S01]  /*01d0*/  IMAD.X R3, RZ, RZ, UR5, P2 ;  /* 0x00000005ff037e24 */ /* 0x000fe200090e06ff */
[----:B-1----:R-:W-:Y:S02]  /*01e0*/  LEA R2, P2, R0, UR10, 0x2 ;  /* 0x0000000a00027c11 */ /* 0x002fe4000f8410ff */
[----:B------:R-:W-:Y:S02]  /*01f0*/  ISETP.GT.U32.AND.EX P1, PT, R4, RZ, PT, P1 ;  /* 0x000000ff0400720c */ /* 0x000fe40003f24110 */
[----:B------:R-:W-:Y:S01]  /*0200*/  LEA.HI.X R3, R0, UR11, R3, 0x2, P2 ;  /* 0x0000000b00037c11 */ /* 0x000fe200090f1403 */
[----:B------:R-:W0:Y:S04]  /*0210*/  @P0 LDC R5, c[0x0][0x390] ;  /* 0x0000e400ff050b82 */ /* 0x000e280000000800 */
[----:B0-----:R0:W-:Y:S06]  /*0220*/  @P0 STG.E desc[UR8][R2.64], R5 ;  /* 0x0000000502000986 */ /* 0x0011ec000c101908 */
[----:B------:R-:W-:Y:S05]  /*0230*/  @!P1 EXIT ;  /* 0x000000000000994d */ /* 0x000fea0003800000 */
[----:B0-----:R-:W0:Y:S02]  /*0240*/  LDC R5, c[0x0][0x390] ;  /* 0x0000e400ff057b82 */ /* 0x001e240000000800 */
[----:B0-----:R-:W-:Y:S01]  /*0250*/  STG.E desc[UR8][R2.64+0x400], R5 ;  /* 0x0004000502007986 */ /* 0x001fe2000c101908 */
[----:B------:R-:W-:Y:S05]  /*0260*/  EXIT ;  /* 0x000000000000794d */ /* 0x000fea0003800000 */
.L_x_3:
        /* <DEDUP_REMOVED lines=9> */
.L_x_13:


//--------------------- .text._ZN3cub18CUB_300001_SM_10006detail8for_each13static_kernelINS2_12policy_hub_t12policy_500_tElN6thrust24THRUST_300001_SM_1000_NS8cuda_cub6__fill7functorINS7_6detail15normal_iteratorINS7_10device_ptrIbEEEEbEEEEvT0_T1_ --------------------------
	.section	.text._ZN3cub18CUB_300001_SM_10006detail8for_each13static_kernelINS2_12policy_hub_t12policy_500_tElN6thrust24THRUST_300001_SM_1000_NS8cuda_cub6__fill7functorINS7_6detail15normal_iteratorINS7_10device_ptrIbEEEEbEEEEvT0_T1_,"ax",@progbits
	.align	128
        .global         _ZN3cub18CUB_300001_SM_10006detail8for_each13static_kernelINS2_12policy_hub_t12policy_500_tElN6thrust24THRUST_300001_SM_1000_NS8cuda_cub6__fill7functorINS7_6detail15normal_iteratorINS7_10device_ptrIbEEEEbEEEEvT0_T1_
        .type           _ZN3cub18CUB_300001_SM_10006detail8for_each13static_kernelINS2_12policy_hub_t12policy_500_tElN6thrust24THRUST_300001_SM_1000_NS8cuda_cub6__fill7functorINS7_6detail15normal_iteratorINS7_10device_ptrIbEEEEbEEEEvT0_T1_,@function
        .size           _ZN3cub18CUB_300001_SM_10006detail8for_each13static_kernelINS2_12policy_hub_t12policy_500_tElN6thrust24THRUST_300001_SM_1000_NS8cuda_cub6__fill7functorINS7_6detail15normal_iteratorINS7_10device_ptrIbEEEEbEEEEvT0_T1_,(.L_x_14 - _ZN3cub18CUB_300001_SM_10006detail8for_each13static_kernelINS2_12policy_hub_t12policy_500_tElN6thrust24THRUST_300001_SM_1000_NS8cuda_cub6__fill7functorINS7_6detail15normal_iteratorINS7_10device_ptrIbEEEEbEEEEvT0_T1_)
        .other          _ZN3cub18CUB_300001_SM_10006detail8for_each13static_kernelINS2_12policy_hub_t12policy_500_tElN6thrust24THRUST_300001_SM_1000_NS8cuda_cub6__fill7functorINS7_6detail15normal_iteratorINS7_10device_ptrIbEEEEbEEEEvT0_T1_,@"STO_CUDA_ENTRY STV_DEFAULT"
_ZN3cub18CUB_300001_SM_10006detail8for_each13static_kernelINS2_12policy_hub_t12policy_500_tElN6thrust24THRUST_300001_SM_1000_NS8cuda_cub6__fill7functorINS7_6detail15normal_iteratorINS7_10device_ptrIbEEEEbEEEEvT0_T1_:
.text._ZN3cub18CUB_300001_SM_10006detail8for_each13static_kernelINS2_12policy_hub_t12policy_500_tElN6thrust24THRUST_300001_SM_1000_NS8cuda_cub6__fill7functorINS7_6detail15normal_iteratorINS7_10device_ptrIbEEEEbEEEEvT0_T1_:
[----:B------:R-:W-:Y:S08]  /*0000*/  LDC R1, c[0x0][0x37c] ;  /* 0x0000df00ff017b82 */ /* 0x000ff00000000800 */
[----:B------:R-:W0:Y:S01]  /*0010*/  S2UR UR4, SR_CTAID.X ;  /* 0x00000000000479c3 */ /* 0x000e220000002500 */
[----:B------:R-:W1:Y:S01]  /*0020*/  LDCU.64 UR6, c[0x0][0x380] ;  /* 0x00007000ff0677ac */ /* 0x000e620008000a00 */
[----:B------:R-:W2:Y:S06]  /*0030*/  LDCU.64 UR8, c[0x0][0x358] ;  /* 0x00006b00ff0877ac */ /* 0x000eac0008000a00 */
[----:B------:R-:W3:Y:S01]  /*0040*/  LDC R5, c[0x0][0x390] ;  /* 0x0000e400ff057b82 */ /* 0x000ee20000000800 */
[----:B0-----:R-:W-:-:S04]  /*0050*/  UIMAD.WIDE.U32 UR4, UR4, 0x200, URZ ;  /* 0x00000200040478a5 */ /* 0x001fc8000f8e00ff */
[----:B-1----:R-:W-:-:S04]  /*0060*/  UIADD3 UR6, UP0, UPT, -UR4, UR6, URZ ;  /* 0x0000000604067290 */ /* 0x002fc8000ff1e1ff */
[----:B------:R-:W-:Y:S01]  /*0070*/  UIADD3.X UR7, UPT, UPT, ~UR5, UR7, URZ, UP0, !UPT ;  /* 0x0000000705077290 */ /* 0x000fe200087fe5ff */
[----:B---3--:R-:W-:Y:S01]  /*0080*/  PRMT R5, R5, 0x7770, RZ ;  /* 0x0000777005057816 */ /* 0x008fe200000000ff */
[----:B------:R-:W-:-:S04]  /*0090*/  UISETP.GE.U32.AND UP0, UPT, UR6, 0x200, UPT ;  /* 0x000002000600788c */ /* 0x000fc8000bf06070 */
[----:B------:R-:W-:-:S09]  /*00a0*/  UISETP.GE.AND.EX UP0, UPT, UR7, URZ, UPT, UP0 ;  /* 0x000000ff0700728c */ /* 0x000fd2000bf06300 */
[----:B--2---:R-:W-:Y:S05]  /*00b0*/  BRA.U !UP0, `(.L_x_4) ;  /* 0x00000001081c7547 */ /* 0x004fea000b800000 */
[----:B------:R-:W0:Y:S01]  /*00c0*/  S2R R3, SR_TID.X ;  /* 0x0000000000037919 */ /* 0x000e220000002100 */
[----:B------:R-:W0:Y:S02]  /*00d0*/  LDC.64 R6, c[0x0][0x388] ;  /* 0x0000e200ff067b82 */ /* 0x000e240000000a00 */
[----:B0-----:R-:W-:-:S04]  /*00e0*/  IADD3 R2, P0, P1, R6, UR4, R3 ;  /* 0x0000000406027c10 */ /* 0x001fc8000f91e003 */
[----:B------:R-:W-:-:S05]  /*00f0*/  IADD3.X R3, PT, PT, R7, UR5, RZ, P0, P1 ;  /* 0x0000000507037c10 */ /* 0x000fca00087e24ff */
[----:B------:R-:W-:Y:S04]  /*0100*/  STG.E.U8 desc[UR8][R2.64], R5 ;  /* 0x0000000502007986 */ /* 0x000fe8000c101108 */
[----:B------:R-:W-:Y:S01]  /*0110*/  STG.E.U8 desc[UR8][R2.64+0x100], R5 ;  /* 0x0001000502007986 */ /* 0x000fe2000c101108 */
[----:B------:R-:W-:Y:S05]  /*0120*/  EXIT ;  /* 0x000000000000794d */ /* 0x000fea0003800000 */
.L_x_4:
[----:B------:R-:W0:Y:S01]  /*0130*/  S2R R3, SR_TID.X ;  /* 0x0000000000037919 */ /* 0x000e220000002100 */
[----:B------:R-:W1:Y:S01]  /*0140*/  LDC.64 R6, c[0x0][0x388] ;  /* 0x0000e200ff067b82 */ /* 0x000e620000000a00 */
[----:B------:R-:W-:-:S06]  /*0150*/  USHF.R.S32.HI UR7, URZ, 0x1f, UR6 ;  /* 0x0000001fff077899 */ /* 0x000fcc0008011406 */
[----:B------:R-:W-:Y:S02]  /*0160*/  IMAD.U32 R2, RZ, RZ, UR7 ;  /* 0x00000007ff027e24 */ /* 0x000fe4000f8e00ff */
[C---:B0-----:R-:W-:Y:S01]  /*0170*/  VIADD R0, R3.reuse, 0x100 ;  /* 0x0000010003007836 */ /* 0x041fe20000000000 */
[----:B------:R-:W-:-:S04]  /*0180*/  ISETP.LT.U32.AND P0, PT, R3, UR6, PT ;  /* 0x0000000603007c0c */ /* 0x000fc8000bf01070 */
[----:B------:R-:W-:Y:S01]  /*0190*/  ISETP.LT.U32.AND P1, PT, R0, UR6, PT ;  /* 0x0000000600007c0c */ /* 0x000fe2000bf21070 */
[----:B------:R-:W-:Y:S01]  /*01a0*/  IMAD.U32 R0, RZ, RZ, UR7 ;  /* 0x00000007ff007e24 */ /* 0x000fe2000f8e00ff */
[----:B------:R-:W-:Y:S02]  /*01b0*/  ISETP.GT.AND.EX P0, PT, R2, RZ, PT, P0 ;  /* 0x000000ff0200720c */ /* 0x000fe40003f04300 */
[----:B-1----:R-:W-:Y:S02]  /*01c0*/  IADD3 R2, P2, P3, R6, UR4, R3 ;  /* 0x0000000406027c10 */ /* 0x002fe4000fb5e003 */
[----:B------:R-:W-:Y:S02]  /*01d0*/  ISETP.GT.AND.EX P1, PT, R0, RZ, PT, P1 ;  /* 0x000000ff0000720c */ /* 0x000fe40003f24310 */
[----:B------:R-:W-:-:S07]  /*01e0*/  IADD3.X R3, PT, PT, R7, UR5, RZ, P2, P3 ;  /* 0x0000000507037c10 */ /* 0x000fce00097e64ff */
[----:B------:R0:W-:Y:S04]  /*01f0*/  @P0 STG.E.U8 desc[UR8][R2.64], R5 ;  /* 0x0000000502000986 */ /* 0x0001e8000c101108 */
[----:B------:R-:W-:Y:S05]  /*0200*/  @!P1 EXIT ;  /* 0x000000000000994d */ /* 0x000fea0003800000 */
[----:B------:R-:W-:Y:S01]  /*0210*/  STG.E.U8 desc[UR8][R2.64+0x100], R5 ;  /* 0x0001000502007986 */ /* 0x000fe2000c101108 */
[----:B------:R-:W-:Y:S05]  /*0220*/  EXIT ;  /* 0x000000000000794d */ /* 0x000fea0003800000 */
.L_x_5:
        /* <DEDUP_REMOVED lines=13> */
.L_x_14:


//--------------------- .text._ZN3cub18CUB_300001_SM_10006detail8for_each13static_kernelINS2_12policy_hub_t12policy_500_tEmN6thrust24THRUST_300001_SM_1000_NS8cuda_cub20__uninitialized_fill7functorINS7_10device_ptrIbEEbEEEEvT0_T1_ --------------------------
	.section	.text._ZN3cub18CUB_300001_SM_10006detail8for_each13static_kernelINS2_12policy_hub_t12policy_500_tEmN6thrust24THRUST_300001_SM_1000_NS8cuda_cub20__uninitialized_fill7functorINS7_10device_ptrIbEEbEEEEvT0_T1_,"ax",@progbits
	.align	128
        .global         _ZN3cub18CUB_300001_SM_10006detail8for_each13static_kernelINS2_12policy_hub_t12policy_500_tEmN6thrust24THRUST_300001_SM_1000_NS8cuda_cub20__uninitialized_fill7functorINS7_10device_ptrIbEEbEEEEvT0_T1_
        .type           _ZN3cub18CUB_300001_SM_10006detail8for_each13static_kernelINS2_12policy_hub_t12policy_500_tEmN6thrust24THRUST_300001_SM_1000_NS8cuda_cub20__uninitialized_fill7functorINS7_10device_ptrIbEEbEEEEvT0_T1_,@function
        .size           _ZN3cub18CUB_300001_SM_10006detail8for_each13static_kernelINS2_12policy_hub_t12policy_500_tEmN6thrust24THRUST_300001_SM_1000_NS8cuda_cub20__uninitialized_fill7functorINS7_10device_ptrIbEEbEEEEvT0_T1_,(.L_x_15 - _ZN3cub18CUB_300001_SM_10006detail8for_each13static_kernelINS2_12policy_hub_t12policy_500_tEmN6thrust24THRUST_300001_SM_1000_NS8cuda_cub20__uninitialized_fill7functorINS7_10device_ptrIbEEbEEEEvT0_T1_)
        .other          _ZN3cub18CUB_300001_SM_10006detail8for_each13static_kernelINS2_12policy_hub_t12policy_500_tEmN6thrust24THRUST_300001_SM_1000_NS8cuda_cub20__uninitialized_fill7functorINS7_10device_ptrIbEEbEEEEvT0_T1_,@"STO_CUDA_ENTRY STV_DEFAULT"
_ZN3cub18CUB_300001_SM_10006detail8for_each13static_kernelINS2_12policy_hub_t12policy_500_tEmN6thrust24THRUST_300001_SM_1000_NS8cuda_cub20__uninitialized_fill7functorINS7_10device_ptrIbEEbEEEEvT0_T1_:
.text._ZN3cub18CUB_300001_SM_10006detail8for_each13static_kernelINS2_12policy_hub_t12policy_500_tEmN6thrust24THRUST_300001_SM_1000_NS8cuda_cub20__uninitialized_fill7functorINS7_10device_ptrIbEEbEEEEvT0_T1_:
        /* <DEDUP_REMOVED lines=10> */
[----:B------:R-:W-:-:S09]  /*00a0*/  UISETP.GE.U32.AND.EX UP0, UPT, UR7, URZ, UPT, UP0 ;  /* 0x000000ff0700728c */ /* 0x000fd2000bf06100 */
        /* <DEDUP_REMOVED lines=8> */
.L_x_6:
[----:B------:R-:W0:Y:S01]  /*0130*/  S2R R3, SR_TID.X ;  /* 0x0000000000037919 */ /* 0x000e220000002100 */
[----:B------:R-:W1:Y:S01]  /*0140*/  LDC.64 R6, c[0x0][0x388] ;  /* 0x0000e200ff067b82 */ /* 0x000e620000000a00 */
[----:B------:R-:W-:Y:S02]  /*0150*/  IMAD.U32 R2, RZ, RZ, UR7 ;  /* 0x00000007ff027e24 */ /* 0x000fe4000f8e00ff */
[C---:B0-----:R-:W-:Y:S01]  /*0160*/  VIADD R0, R3.reuse, 0x100 ;  /* 0x0000010003007836 */ /* 0x041fe20000000000 */
[----:B------:R-:W-:-:S04]  /*0170*/  ISETP.LT.U32.AND P0, PT, R3, UR6, PT ;  /* 0x0000000603007c0c */ /* 0x000fc8000bf01070 */
[----:B------:R-:W-:Y:S01]  /*0180*/  ISETP.LT.U32.AND P1, PT, R0, UR6, PT ;  /* 0x0000000600007c0c */ /* 0x000fe2000bf21070 */
[----:B------:R-:W-:Y:S01]  /*0190*/  IMAD.U32 R0, RZ, RZ, UR7 ;  /* 0x00000007ff007e24 */ /* 0x000fe2000f8e00ff */
[----:B------:R-:W-:Y:S02]  /*01a0*/  ISETP.GT.U32.AND.EX P0, PT, R2, RZ, PT, P0 ;  /* 0x000000ff0200720c */ /* 0x000fe40003f04100 */
[----:B-1----:R-:W-:Y:S02]  /*01b0*/  IADD3 R2, P2, P3, R6, UR4, R3 ;  /* 0x0000000406027c10 */ /* 0x002fe4000fb5e003 */
[----:B------:R-:W-:Y:S02]  /*01c0*/  ISETP.GT.U32.AND.EX P1, PT, R0, RZ, PT, P1 ;  /* 0x000000ff0000720c */ /* 0x000fe40003f24110 */
[----:B------:R-:W-:-:S07]  /*01d0*/  IADD3.X R3, PT, PT, R7, UR5, RZ, P2, P3 ;  /* 0x0000000507037c10 */ /* 0x000fce00097e64ff */
[----:B------:R0:W-:Y:S04]  /*01e0*/  @P0 STG.E.U8 desc[UR8][R2.64], R5 ;  /* 0x0000000502000986 */ /* 0x0001e8000c101108 */
[----:B------:R-:W-:Y:S05]  /*01f0*/  @!P1 EXIT ;  /* 0x000000000000994d */ /* 0x000fea0003800000 */
[----:B------:R-:W-:Y:S01]  /*0200*/  STG.E.U8 desc[UR8][R2.64+0x100], R5 ;  /* 0x0001000502007986 */ /* 0x000fe2000c101108 */
[----:B------:R-:W-:Y:S05]  /*0210*/  EXIT ;  /* 0x000000000000794d */ /* 0x000fea0003800000 */
.L_x_7:
        /* <DEDUP_REMOVED lines=14> */
.L_x_15:


//--------------------- .text._ZN3cub18CUB_300001_SM_10006detail8for_each13static_kernelINS2_12policy_hub_t12policy_500_tEmN6thrust24THRUST_300001_SM_1000_NS8cuda_cub6__fill7functorINS7_6detail15normal_iteratorINS7_10device_ptrIbEEEEbEEEEvT0_T1_ --------------------------
	.section	.text._ZN3cub18CUB_300001_SM_10006detail8for_each13static_kernelINS2_12policy_hub_t12policy_500_tEmN6thrust24THRUST_300001_SM_1000_NS8cuda_cub6__fill7functorINS7_6detail15normal_iteratorINS7_10device_ptrIbEEEEbEEEEvT0_T1_,"ax",@progbits
	.align	128
        .global         _ZN3cub18CUB_300001_SM_10006detail8for_each13static_kernelINS2_12policy_hub_t12policy_500_tEmN6thrust24THRUST_300001_SM_1000_NS8cuda_cub6__fill7functorINS7_6detail15normal_iteratorINS7_10device_ptrIbEEEEbEEEEvT0_T1_
        .type           _ZN3cub18CUB_300001_SM_10006detail8for_each13static_kernelINS2_12policy_hub_t12policy_500_tEmN6thrust24THRUST_300001_SM_1000_NS8cuda_cub6__fill7functorINS7_6detail15normal_iteratorINS7_10device_ptrIbEEEEbEEEEvT0_T1_,@function
        .size           _ZN3cub18CUB_300001_SM_10006detail8for_each13static_kernelINS2_12policy_hub_t12policy_500_tEmN6thrust24THRUST_300001_SM_1000_NS8cuda_cub6__fill7functorINS7_6detail15normal_iteratorINS7_10device_ptrIbEEEEbEEEEvT0_T1_,(.L_x_16 - _ZN3cub18CUB_300001_SM_10006detail8for_each13static_kernelINS2_12policy_hub_t12policy_500_tEmN6thrust24THRUST_300001_SM_1000_NS8cuda_cub6__fill7functorINS7_6detail15normal_iteratorINS7_10device_ptrIbEEEEbEEEEvT0_T1_)
        .other          _ZN3cub18CUB_300001_SM_10006detail8for_each13static_kernelINS2_12policy_hub_t12policy_500_tEmN6thrust24THRUST_300001_SM_1000_NS8cuda_cub6__fill7functorINS7_6detail15normal_iteratorINS7_10device_ptrIbEEEEbEEEEvT0_T1_,@"STO_CUDA_ENTRY STV_DEFAULT"
_ZN3cub18CUB_300001_SM_10006detail8for_each13static_kernelINS2_12policy_hub_t12policy_500_tEmN6thrust24THRUST_300001_SM_1000_NS8cuda_cub6__fill7functorINS7_6detail15normal_iteratorINS7_10device_ptrIbEEEEbEEEEvT0_T1_:
.text._ZN3cub18CUB_300001_SM_10006detail8for_each13static_kernelINS2_12policy_hub_t12policy_500_tEmN6thrust24THRUST_300001_SM_1000_NS8cuda_cub6__fill7functorINS7_6detail15normal_iteratorINS7_10device_ptrIbEEEEbEEEEvT0_T1_:
        /* <DEDUP_REMOVED lines=19> */
.L_x_8:
        /* <DEDUP_REMOVED lines=15> */
.L_x_9:
        /* <DEDUP_REMOVED lines=14> */
.L_x_16:


//--------------------- .text._ZN3cub18CUB_300001_SM_10006detail11EmptyKernelIvEEvv --------------------------
	.section	.text._ZN3cub18CUB_300001_SM_10006detail11EmptyKernelIvEEvv,"ax",@progbits
	.align	128
        .global         _ZN3cub18CUB_300001_SM_10006detail11EmptyKernelIvEEvv
        .type           _ZN3cub18CUB_300001_SM_10006detail11EmptyKernelIvEEvv,@function
        .size           _ZN3cub18CUB_300001_SM_10006detail11EmptyKernelIvEEvv,(.L_x_17 - _ZN3cub18CUB_300001_SM_10006detail11EmptyKernelIvEEvv)
        .other          _ZN3cub18CUB_300001_SM_10006detail11EmptyKernelIvEEvv,@"STO_CUDA_ENTRY STV_DEFAULT"
_ZN3cub18CUB_300001_SM_10006detail11EmptyKernelIvEEvv:
.text._ZN3cub18CUB_300001_SM_10006detail11EmptyKernelIvEEvv:
[----:B------:R-:W-:Y:S01]  /*0000*/  LDC R1, c[0x0][0x37c] ;  /* 0x0000df00ff017b82 */ /* 0x000fe20000000800 */
[----:B------:R-:W-:Y:S05]  /*0010*/  EXIT ;  /* 0x000000000000794d */ /* 0x000fea0003800000 */
.L_x_10:
        /* <DEDUP_REMOVED lines=14> */
.L_x_17:


//--------------------- .nv.shared.reserved.0     --------------------------
	.section	.nv.shared.reserved.0,"aw",@nobits
	.weak		__nv_reservedSMEM_offset_0_alias
	.size		__nv_reservedSMEM_offset_0_alias, 0, 64
	.other		__nv_reservedSMEM_offset_0_alias,@"STO_CUDA_RESERVED_SHARED STV_DEFAULT"
__nv_reservedSMEM_offset_0_alias:
	.zero		0
	.zero		64


//--------------------- .nv.global                --------------------------
	.section	.nv.global,"aw",@nobits
.nv.global:
	.type		_ZN34_INTERNAL_2edc805f_4_k_cu_3b461c5e6thrust24THRUST_300001_SM_1000_NS3seqE,@object
	.size		_ZN34_INTERNAL_2edc805f_4_k_cu_3b461c5e6thrust24THRUST_300001_SM_1000_NS3seqE,(_ZN34_INTERNAL_2edc805f_4_k_cu_3b461c5e4cuda3std3__48in_placeE - _ZN34_INTERNAL_2edc805f_4_k_cu_3b461c5e6thrust24THRUST_300001_SM_1000_NS3seqE)
_ZN34_INTERNAL_2edc805f_4_k_cu_3b461c5e6thrust24THRUST_300001_SM_1000_NS3seqE:
	.zero		1
	.type		_ZN34_INTERNAL_2edc805f_4_k_cu_3b461c5e4cuda3std3__48in_placeE,@object
	.size		_ZN34_INTERNAL_2edc805f_4_k_cu_3b461c5e4cuda3std3__48in_placeE,(_ZN34_INTERNAL_2edc805f_4_k_cu_3b461c5e4cuda3std6ranges3__45__cpo4sizeE - _ZN34_INTERNAL_2edc805f_4_k_cu_3b461c5e4cuda3std3__48in_placeE)
_ZN34_INTERNAL_2edc805f_4_k_cu_3b461c5e4cuda3std3__48in_placeE:
	.zero		1
	.type		_ZN34_INTERNAL_2edc805f_4_k_cu_3b461c5e4cuda3std6ranges3__45__cpo4sizeE,@object
	.size		_ZN34_INTERNAL_2edc805f_4_k_cu_3b461c5e4cuda3std6ranges3__45__cpo4sizeE,(_ZN34_INTERNAL_2edc805f_4_k_cu_3b461c5e6thrust24THRUST_300001_SM_1000_NS12placeholders2_3E - _ZN34_INTERNAL_2edc805f_4_k_cu_3b461c5e4cuda3std6ranges3__45__cpo4sizeE)
_ZN34_INTERNAL_2edc805f_4_k_cu_3b461c5e4cuda3std6ranges3__45__cpo4sizeE:
	.zero		1
	.type		_ZN34_INTERNAL_2edc805f_4_k_cu_3b461c5e6thrust24THRUST_300001_SM_1000_NS12placeholders2_3E,@object
	.size		_ZN34_INTERNAL_2edc805f_4_k_cu_3b461c5e6thrust24THRUST_300001_SM_1000_NS12placeholders2_3E,(_ZN34_INTERNAL_2edc805f_4_k_cu_3b461c5e4cuda3std3__45__cpo6cbeginE - _ZN34_INTERNAL_2edc805f_4_k_cu_3b461c5e6thrust24THRUST_300001_SM_1000_NS12placeholders2_3E)
_ZN34_INTERNAL_2edc805f_4_k_cu_3b461c5e6thrust24THRUST_300001_SM_1000_NS12placeholders2_3E:
	.zero		1
	.type		_ZN34_INTERNAL_2edc805f_4_k_cu_3b461c5e4cuda3std3__45__cpo6cbeginE,@object
	.size		_ZN34_INTERNAL_2edc805f_4_k_cu_3b461c5e4cuda3std3__45__cpo6cbeginE,(_ZN34_INTERNAL_2edc805f_4_k_cu_3b461c5e4cuda3std6ranges3__45__cpo6cbeginE - _ZN34_INTERNAL_2edc805f_4_k_cu_3b461c5e4cuda3std3__45__cpo6cbeginE)
_ZN34_INTERNAL_2edc805f_4_k_cu_3b461c5e4cuda3std3__45__cpo6cbeginE:
	.zero		1
	.type		_ZN34_INTERNAL_2edc805f_4_k_cu_3b461c5e4cuda3std6ranges3__45__cpo6cbeginE,@object
	.size		_ZN34_INTERNAL_2edc805f_4_k_cu_3b461c5e4cuda3std6ranges3__45__cpo6cbeginE,(_ZN34_INTERNAL_2edc805f_4_k_cu_3b461c5e6thrust24THRUST_300001_SM_1000_NS12placeholders2_7E - _ZN34_INTERNAL_2edc805f_4_k_cu_3b461c5e4cuda3std6ranges3__45__cpo6cbeginE)
_ZN34_INTERNAL_2edc805f_4_k_cu_3b461c5e4cuda3std6ranges3__45__cpo6cbeginE:
	.zero		1
	.type		_ZN34_INTERNAL_2edc805f_4_k_cu_3b461c5e6thrust24THRUST_300001_SM_1000_NS12placeholders2_7E,@object
	.size		_ZN34_INTERNAL_2edc805f_4_k_cu_3b461c5e6thrust24THRUST_300001_SM_1000_NS12placeholders2_7E,(_ZN34_INTERNAL_2edc805f_4_k_cu_3b461c5e4cuda3std3__45__cpo7crbeginE - _ZN34_INTERNAL_2edc805f_4_k_cu_3b461c5e6thrust24THRUST_300001_SM_1000_NS12placeholders2_7E)
_ZN34_INTERNAL_2edc805f_4_k_cu_3b461c5e6thrust24THRUST_300001_SM_1000_NS12placeholders2_7E:
	.zero		1
	.type		_ZN34_INTERNAL_2edc805f_4_k_cu_3b461c5e4cuda3std3__45__cpo7crbeginE,@object
	.size		_ZN34_INTERNAL_2edc805f_4_k_cu_3b461c5e4cuda3std3__45__cpo7crbeginE,(_ZN34_INTERNAL_2edc805f_4_k_cu_3b461c5e4cuda3std6ranges3__45__cpo4nextE - _ZN34_INTERNAL_2edc805f_4_k_cu_3b461c5e4cuda3std3__45__cpo7crbeginE)
_ZN34_INTERNAL_2edc805f_4_k_cu_3b461c5e4cuda3std3__45__cpo7crbeginE:
	.zero		1
	.type		_ZN34_INTERNAL_2edc805f_4_k_cu_3b461c5e4cuda3std6ranges3__45__cpo4nextE,@object
	.size		_ZN34_INTERNAL_2edc805f_4_k_cu_3b461c5e4cuda3std6ranges3__45__cpo4nextE,(_ZN34_INTERNAL_2edc805f_4_k_cu_3b461c5e4cuda3std6ranges3__45__cpo4swapE - _ZN34_INTERNAL_2edc805f_4_k_cu_3b461c5e4cuda3std6ranges3__45__cpo4nextE)
_ZN34_INTERNAL_2edc805f_4_k_cu_3b461c5e4cuda3std6ranges3__45__cpo4nextE:
	.zero		1
	.type		_ZN34_INTERNAL_2edc805f_4_k_cu_3b461c5e4cuda3std6ranges3__45__cpo4swapE,@object
	.size		_ZN34_INTERNAL_2edc805f_4_k_cu_3b461c5e4cuda3std6ranges3__45__cpo4swapE,(_ZN34_INTERNAL_2edc805f_4_k_cu_3b461c5e6thrust24THRUST_300001_SM_1000_NS8cuda_cub10par_nosyncE - _ZN34_INTERNAL_2edc805f_4_k_cu_3b461c5e4cuda3std6ranges3__45__cpo4swapE)
_ZN34_INTERNAL_2edc805f_4_k_cu_3b461c5e4cuda3std6ranges3__45__cpo4swapE:
	.zero		1
	.type		_ZN34_INTERNAL_2edc805f_4_k_cu_3b461c5e6thrust24THRUST_300001_SM_1000_NS8cuda_cub10par_nosyncE,@object
	.size		_ZN34_INTERNAL_2edc805f_4_k_cu_3b461c5e6thrust24THRUST_300001_SM_1000_NS8cuda_cub10par_nosyncE,(_ZN34_INTERNAL_2edc805f_4_k_cu_3b461c5e6thrust24THRUST_300001_SM_1000_NS12placeholders2_9E - _ZN34_INTERNAL_2edc805f_4_k_cu_3b461c5e6thrust24THRUST_300001_SM_1000_NS8cuda_cub10par_nosyncE)
_ZN34_INTERNAL_2edc805f_4_k_cu_3b461c5e6thrust24THRUST_300001_SM_1000_NS8cuda_cub10par_nosyncE:
	.zero		1
	.type		_ZN34_INTERNAL_2edc805f_4_k_cu_3b461c5e6thrust24THRUST_300001_SM_1000_NS12placeholders2_9E,@object
	.size		_ZN34_INTERNAL_2edc805f_4_k_cu_3b461c5e6thrust24THRUST_300001_SM_1000_NS12placeholders2_9E,(_ZN34_INTERNAL_2edc805f_4_k_cu_3b461c5e4cuda3std3__436_GLOBAL__N__2edc805f_4_k_cu_3b461c5e6ignoreE - _ZN34_INTERNAL_2edc805f_4_k_cu_3b461c5e6thrust24THRUST_300001_SM_1000_NS12placeholders2_9E)
_ZN34_INTERNAL_2edc805f_4_k_cu_3b461c5e6thrust24THRUST_300001_SM_1000_NS12placeholders2_9E:
	.zero		1
	.type		_ZN34_INTERNAL_2edc805f_4_k_cu_3b461c5e4cuda3std3__436_GLOBAL__N__2edc805f_4_k_cu_3b461c5e6ignoreE,@object
	.size		_ZN34_INTERNAL_2edc805f_4_k_cu_3b461c5e4cuda3std3__436_GLOBAL__N__2edc805f_4_k_cu_3b461c5e6ignoreE,(_ZN34_INTERNAL_2edc805f_4_k_cu_3b461c5e4cuda3std6ranges3__45__cpo4dataE - _ZN34_INTERNAL_2edc805f_4_k_cu_3b461c5e4cuda3std3__436_GLOBAL__N__2edc805f_4_k_cu_3b461c5e6ignoreE)
_ZN34_INTERNAL_2edc805f_4_k_cu_3b461c5e4cuda3std3__436_GLOBAL__N__2edc805f_4_k_cu_3b461c5e6ignoreE:
	.zero		1
	.type		_ZN34_INTERNAL_2edc805f_4_k_cu_3b461c5e4cuda3std6ranges3__45__cpo4dataE,@object
	.size		_ZN34_INTERNAL_2edc805f_4_k_cu_3b461c5e4cuda3std6ranges3__45__cpo4dataE,(_ZN34_INTERNAL_2edc805f_4_k_cu_3b461c5e6thrust24THRUST_300001_SM_1000_NS12placeholders2_1E - _ZN34_INTERNAL_2edc805f_4_k_cu_3b461c5e4cuda3std6ranges3__45__cpo4dataE)
_ZN34_INTERNAL_2edc805f_4_k_cu_3b461c5e4cuda3std6ranges3__45__cpo4dataE:
	.zero		1
	.type		_ZN34_INTERNAL_2edc805f_4_k_cu_3b461c5e6thrust24THRUST_300001_SM_1000_NS12placeholders2_1E,@object
	.size		_ZN34_INTERNAL_2edc805f_4_k_cu_3b461c5e6thrust24THRUST_300001_SM_1000_NS12placeholders2_1E,(_ZN34_INTERNAL_2edc805f_4_k_cu_3b461c5e4cuda3std3__45__cpo5beginE - _ZN34_INTERNAL_2edc805f_4_k_cu_3b461c5e6thrust24THRUST_300001_SM_1000_NS12placeholders2_1E)
_ZN34_INTERNAL_2edc805f_4_k_cu_3b461c5e6thrust24THRUST_300001_SM_1000_NS12placeholders2_1E:
	.zero		1
	.type		_ZN34_INTERNAL_2edc805f_4_k_cu_3b461c5e4cuda3std3__45__cpo5beginE,@object
	.size		_ZN34_INTERNAL_2edc805f_4_k_cu_3b461c5e4cuda3std3__45__cpo5beginE,(_ZN34_INTERNAL_2edc805f_4_k_cu_3b461c5e4cuda3std6ranges3__45__cpo5beginE - _ZN34_INTERNAL_2edc805f_4_k_cu_3b461c5e4cuda3std3__45__cpo5beginE)
_ZN34_INTERNAL_2edc805f_4_k_cu_3b461c5e4cuda3std3__45__cpo5beginE:
	.zero		1
	.type		_ZN34_INTERNAL_2edc805f_4_k_cu_3b461c5e4cuda3std6ranges3__45__cpo5beginE,@object
	.size		_ZN34_INTERNAL_2edc805f_4_k_cu_3b461c5e4cuda3std6ranges3__45__cpo5beginE,(_ZN34_INTERNAL_2edc805f_4_k_cu_3b461c5e6thrust24THRUST_300001_SM_1000_NS12placeholders2_5E - _ZN34_INTERNAL_2edc805f_4_k_cu_3b461c5e4cuda3std6ranges3__45__cpo5beginE)
_ZN34_INTERNAL_2edc805f_4_k_cu_3b461c5e4cuda3std6ranges3__45__cpo5beginE:
	.zero		1
	.type		_ZN34_INTERNAL_2edc805f_4_k_cu_3b461c5e6thrust24THRUST_300001_SM_1000_NS12placeholders2_5E,@object
	.size		_ZN34_INTERNAL_2edc805f_4_k_cu_3b461c5e6thrust24THRUST_300001_SM_1000_NS12placeholders2_5E,(_ZN34_INTERNAL_2edc805f_4_k_cu_3b461c5e4cuda3std3__45__cpo6rbeginE - _ZN34_INTERNAL_2edc805f_4_k_cu_3b461c5e6thrust24THRUST_300001_SM_1000_NS12placeholders2_5E)
_ZN34_INTERNAL_2edc805f_4_k_cu_3b461c5e6thrust24THRUST_300001_SM_1000_NS12placeholders2_5E:
	.zero		1
	.type		_ZN34_INTERNAL_2edc805f_4_k_cu_3b461c5e4cuda3std3__45__cpo6rbeginE,@object
	.size		_ZN34_INTERNAL_2edc805f_4_k_cu_3b461c5e4cuda3std3__45__cpo6rbeginE,(_ZN34_INTERNAL_2edc805f_4_k_cu_3b461c5e4cuda3std6ranges3__45__cpo7advanceE - _ZN34_INTERNAL_2edc805f_4_k_cu_3b461c5e4cuda3std3__45__cpo6rbeginE)
_ZN34_INTERNAL_2edc805f_4_k_cu_3b461c5e4cuda3std3__45__cpo6rbeginE:
	.zero		1
	.type		_ZN34_INTERNAL_2edc805f_4_k_cu_3b461c5e4cuda3std6ranges3__45__cpo7advanceE,@object
	.size		_ZN34_INTERNAL_2edc805f_4_k_cu_3b461c5e4cuda3std6ranges3__45__cpo7advanceE,(_ZN34_INTERNAL_2edc805f_4_k_cu_3b461c5e4cuda3std3__47nulloptE - _ZN34_INTERNAL_2edc805f_4_k_cu_3b461c5e4cuda3std6ranges3__45__cpo7advanceE)
_ZN34_INTERNAL_2edc805f_4_k_cu_3b461c5e4cuda3std6ranges3__45__cpo7advanceE:
	.zero		1
	.type		_ZN34_INTERNAL_2edc805f_4_k_cu_3b461c5e4cuda3std3__47nulloptE,@object
	.size		_ZN34_INTERNAL_2edc805f_4_k_cu_3b461c5e4cuda3std3__47nulloptE,(_ZN34_INTERNAL_2edc805f_4_k_cu_3b461c5e4cuda3std6ranges3__45__cpo8distanceE - _ZN34_INTERNAL_2edc805f_4_k_cu_3b461c5e4cuda3std3__47nulloptE)
_ZN34_INTERNAL_2edc805f_4_k_cu_3b461c5e4cuda3std3__47nulloptE:
	.zero		1
	.type		_ZN34_INTERNAL_2edc805f_4_k_cu_3b461c5e4cuda3std6ranges3__45__cpo8distanceE,@object
	.size		_ZN34_INTERNAL_2edc805f_4_k_cu_3b461c5e4cuda3std6ranges3__45__cpo8distanceE,(_ZN34_INTERNAL_2edc805f_4_k_cu_3b461c5e6thrust24THRUST_300001_SM_1000_NS12placeholders3_10E - _ZN34_INTERNAL_2edc805f_4_k_cu_3b461c5e4cuda3std6ranges3__45__cpo8distanceE)
_ZN34_INTERNAL_2edc805f_4_k_cu_3b461c5e4cuda3std6ranges3__45__cpo8distanceE:
	.zero		1
	.type		_ZN34_INTERNAL_2edc805f_4_k_cu_3b461c5e6thrust24THRUST_300001_SM_1000_NS12placeholders3_10E,@object
	.size		_ZN34_INTERNAL_2edc805f_4_k_cu_3b461c5e6thrust24THRUST_300001_SM_1000_NS12placeholders3_10E,(_ZN34_INTERNAL_2edc805f_4_k_cu_3b461c5e4cuda3std3__419piecewise_constructE - _ZN34_INTERNAL_2edc805f_4_k_cu_3b461c5e6thrust24THRUST_300001_SM_1000_NS12placeholders3_10E)
_ZN34_INTERNAL_2edc805f_4_k_cu_3b461c5e6thrust24THRUST_300001_SM_1000_NS12placeholders3_10E:
	.zero		1
	.type		_ZN34_INTERNAL_2edc805f_4_k_cu_3b461c5e4cuda3std3__419piecewise_constructE,@object
	.size		_ZN34_INTERNAL_2edc805f_4_k_cu_3b461c5e4cuda3std3__419piecewise_constructE,(_ZN34_INTERNAL_2edc805f_4_k_cu_3b461c5e4cuda3std6ranges3__45__cpo5cdataE - _ZN34_INTERNAL_2edc805f_4_k_cu_3b461c5e4cuda3std3__419piecewise_constructE)
_ZN34_INTERNAL_2edc805f_4_k_cu_3b461c5e4cuda3std3__419piecewise_constructE:
	.zero		1
	.type		_ZN34_INTERNAL_2edc805f_4_k_cu_3b461c5e4cuda3std6ranges3__45__cpo5cdataE,@object
	.size		_ZN34_INTERNAL_2edc805f_4_k_cu_3b461c5e4cuda3std6ranges3__45__cpo5cdataE,(_ZN34_INTERNAL_2edc805f_4_k_cu_3b461c5e6thrust24THRUST_300001_SM_1000_NS12placeholders2_2E - _ZN34_INTERNAL_2edc805f_4_k_cu_3b461c5e4cuda3std6ranges3__45__cpo5cdataE)
_ZN34_INTERNAL_2edc805f_4_k_cu_3b461c5e4cuda3std6ranges3__45__cpo5cdataE:
	.zero		1
	.type		_ZN34_INTERNAL_2edc805f_4_k_cu_3b461c5e6thrust24THRUST_300001_SM_1000_NS12placeholders2_2E,@object
	.size		_ZN34_INTERNAL_2edc805f_4_k_cu_3b461c5e6thrust24THRUST_300001_SM_1000_NS12placeholders2_2E,(_ZN34_INTERNAL_2edc805f_4_k_cu_3b461c5e4cuda3std3__45__cpo3endE - _ZN34_INTERNAL_2edc805f_4_k_cu_3b461c5e6thrust24THRUST_300001_SM_1000_NS12placeholders2_2E)
_ZN34_INTERNAL_2edc805f_4_k_cu_3b461c5e6thrust24THRUST_300001_SM_1000_NS12placeholders2_2E:
	.zero		1
	.type		_ZN34_INTERNAL_2edc805f_4_k_cu_3b461c5e4cuda3std3__45__cpo3endE,@object
	.size		_ZN34_INTERNAL_2edc805f_4_k_cu_3b461c5e4cuda3std3__45__cpo3endE,(_ZN34_INTERNAL_2edc805f_4_k_cu_3b461c5e4cuda3std6ranges3__45__cpo3endE - _ZN34_INTERNAL_2edc805f_4_k_cu_3b461c5e4cuda3std3__45__cpo3endE)
_ZN34_INTERNAL_2edc805f_4_k_cu_3b461c5e4cuda3std3__45__cpo3endE:
	.zero		1
	.type		_ZN34_INTERNAL_2edc805f_4_k_cu_3b461c5e4cuda3std6ranges3__45__cpo3endE,@object
	.size		_ZN34_INTERNAL_2edc805f_4_k_cu_3b461c5e4cuda3std6ranges3__45__cpo3endE,(_ZN34_INTERNAL_2edc805f_4_k_cu_3b461c5e6thrust24THRUST_300001_SM_1000_NS12placeholders2_6E - _ZN34_INTERNAL_2edc805f_4_k_cu_3b461c5e4cuda3std6ranges3__45__cpo3endE)
_ZN34_INTERNAL_2edc805f_4_k_cu_3b461c5e4cuda3std6ranges3__45__cpo3endE:
	.zero		1
	.type		_ZN34_INTERNAL_2edc805f_4_k_cu_3b461c5e6thrust24THRUST_300001_SM_1000_NS12placeholders2_6E,@object
	.size		_ZN34_INTERNAL_2edc805f_4_k_cu_3b461c5e6thrust24THRUST_300001_SM_1000_NS12placeholders2_6E,(_ZN34_INTERNAL_2edc805f_4_k_cu_3b461c5e4cuda3std3__45__cpo4rendE - _ZN34_INTERNAL_2edc805f_4_k_cu_3b461c5e6thrust24THRUST_300001_SM_1000_NS12placeholders2_6E)
_ZN34_INTERNAL_2edc805f_4_k_cu_3b461c5e6thrust24THRUST_300001_SM_1000_NS12placeholders2_6E:
	.zero		1
	.type		_ZN34_INTERNAL_2edc805f_4_k_cu_3b461c5e4cuda3std3__45__cpo4rendE,@object
	.size		_ZN34_INTERNAL_2edc805f_4_k_cu_3b461c5e4cuda3std3__45__cpo4rendE,(_ZN34_INTERNAL_2edc805f_4_k_cu_3b461c5e4cuda3std6ranges3__45__cpo9iter_swapE - _ZN34_INTERNAL_2edc805f_4_k_cu_3b461c5e4cuda3std3__45__cpo4rendE)
_ZN34_INTERNAL_2edc805f_4_k_cu_3b461c5e4cuda3std3__45__cpo4rendE:
	.zero		1
	.type		_ZN34_INTERNAL_2edc805f_4_k_cu_3b461c5e4cuda3std6ranges3__45__cpo9iter_swapE,@object
	.size		_ZN34_INTERNAL_2edc805f_4_k_cu_3b461c5e4cuda3std6ranges3__45__cpo9iter_swapE,(_ZN34_INTERNAL_2edc805f_4_k_cu_3b461c5e4cuda3std3__48unexpectE - _ZN34_INTERNAL_2edc805f_4_k_cu_3b461c5e4cuda3std6ranges3__45__cpo9iter_swapE)
_ZN34_INTERNAL_2edc805f_4_k_cu_3b461c5e4cuda3std6ranges3__45__cpo9iter_swapE:
	.zero		1
	.type		_ZN34_INTERNAL_2edc805f_4_k_cu_3b461c5e4cuda3std3__48unexpectE,@object
	.size		_ZN34_INTERNAL_2edc805f_4_k_cu_3b461c5e4cuda3std3__48unexpectE,(_ZN34_INTERNAL_2edc805f_4_k_cu_3b461c5e6thrust24THRUST_300001_SM_1000_NS8cuda_cub3parE - _ZN34_INTERNAL_2edc805f_4_k_cu_3b461c5e4cuda3std3__48unexpectE)
_ZN34_INTERNAL_2edc805f_4_k_cu_3b461c5e4cuda3std3__48unexpectE:
	.zero		1
	.type		_ZN34_INTERNAL_2edc805f_4_k_cu_3b461c5e6thrust24THRUST_300001_SM_1000_NS8cuda_cub3parE,@object
	.size		_ZN34_INTERNAL_2edc805f_4_k_cu_3b461c5e6thrust24THRUST_300001_SM_1000_NS8cuda_cub3parE,(_ZN34_INTERNAL_2edc805f_4_k_cu_3b461c5e6thrust24THRUST_300001_SM_1000_NS12placeholders2_4E - _ZN34_INTERNAL_2edc805f_4_k_cu_3b461c5e6thrust24THRUST_300001_SM_1000_NS8cuda_cub3parE)
_ZN34_INTERNAL_2edc805f_4_k_cu_3b461c5e6thrust24THRUST_300001_SM_1000_NS8cuda_cub3parE:
	.zero		1
	.type		_ZN34_INTERNAL_2edc805f_4_k_cu_3b461c5e6thrust24THRUST_300001_SM_1000_NS12placeholders2_4E,@object
	.size		_ZN34_INTERNAL_2edc805f_4_k_cu_3b461c5e6thrust24THRUST_300001_SM_1000_NS12placeholders2_4E,(_ZN34_INTERNAL_2edc805f_4_k_cu_3b461c5e4cuda3std3__45__cpo4cendE - _ZN34_INTERNAL_2edc805f_4_k_cu_3b461c5e6thrust24THRUST_300001_SM_1000_NS12placeholders2_4E)
_ZN34_INTERNAL_2edc805f_4_k_cu_3b461c5e6thrust24THRUST_300001_SM_1000_NS12placeholders2_4E:
	.zero		1
	.type		_ZN34_INTERNAL_2edc805f_4_k_cu_3b461c5e4cuda3std3__45__cpo4cendE,@object
	.size		_ZN34_INTERNAL_2edc805f_4_k_cu_3b461c5e4cuda3std3__45__cpo4cendE,(_ZN34_INTERNAL_2edc805f_4_k_cu_3b461c5e4cuda3std6ranges3__45__cpo4cendE - _ZN34_INTERNAL_2edc805f_4_k_cu_3b461c5e4cuda3std3__45__cpo4cendE)
_ZN34_INTERNAL_2edc805f_4_k_cu_3b461c5e4cuda3std3__45__cpo4cendE:
	.zero		1
	.type		_ZN34_INTERNAL_2edc805f_4_k_cu_3b461c5e4cuda3std6ranges3__45__cpo4cendE,@object
	.size		_ZN34_INTERNAL_2edc805f_4_k_cu_3b461c5e4cuda3std6ranges3__45__cpo4cendE,(_ZN34_INTERNAL_2edc805f_4_k_cu_3b461c5e4cuda3std3__420unreachable_sentinelE - _ZN34_INTERNAL_2edc805f_4_k_cu_3b461c5e4cuda3std6ranges3__45__cpo4cendE)
_ZN34_INTERNAL_2edc805f_4_k_cu_3b461c5e4cuda3std6ranges3__45__cpo4cendE:
	.zero		1
	.type		_ZN34_INTERNAL_2edc805f_4_k_cu_3b461c5e4cuda3std3__420unreachable_sentinelE,@object
	.size		_ZN34_INTERNAL_2edc805f_4_k_cu_3b461c5e4cuda3std3__420unreachable_sentinelE,(_ZN34_INTERNAL_2edc805f_4_k_cu_3b461c5e4cuda3std6ranges3__45__cpo5ssizeE - _ZN34_INTERNAL_2edc805f_4_k_cu_3b461c5e4cuda3std3__420unreachable_sentinelE)
_ZN34_INTERNAL_2edc805f_4_k_cu_3b461c5e4cuda3std3__420unreachable_sentinelE:
	.zero		1
	.type		_ZN34_INTERNAL_2edc805f_4_k_cu_3b461c5e4cuda3std6ranges3__45__cpo5ssizeE,@object
	.size		_ZN34_INTERNAL_2edc805f_4_k_cu_3b461c5e4cuda3std6ranges3__45__cpo5ssizeE,(_ZN34_INTERNAL_2edc805f_4_k_cu_3b461c5e6thrust24THRUST_300001_SM_1000_NS12placeholders2_8E - _ZN34_INTERNAL_2edc805f_4_k_cu_3b461c5e4cuda3std6ranges3__45__cpo5ssizeE)
_ZN34_INTERNAL_2edc805f_4_k_cu_3b461c5e4cuda3std6ranges3__45__cpo5ssizeE:
	.zero		1
	.type		_ZN34_INTERNAL_2edc805f_4_k_cu_3b461c5e6thrust24THRUST_300001_SM_1000_NS12placeholders2_8E,@object
	.size		_ZN34_INTERNAL_2edc805f_4_k_cu_3b461c5e6thrust24THRUST_300001_SM_1000_NS12placeholders2_8E,(_ZN34_INTERNAL_2edc805f_4_k_cu_3b461c5e4cuda3std3__45__cpo5crendE - _ZN34_INTERNAL_2edc805f_4_k_cu_3b461c5e6thrust24THRUST_300001_SM_1000_NS12placeholders2_8E)
_ZN34_INTERNAL_2edc805f_4_k_cu_3b461c5e6thrust24THRUST_300001_SM_1000_NS12placeholders2_8E:
	.zero		1
	.type		_ZN34_INTERNAL_2edc805f_4_k_cu_3b461c5e4cuda3std3__45__cpo5crendE,@object
	.size		_ZN34_INTERNAL_2edc805f_4_k_cu_3b461c5e4cuda3std3__45__cpo5crendE,(_ZN34_INTERNAL_2edc805f_4_k_cu_3b461c5e4cuda3std6ranges3__45__cpo4prevE - _ZN34_INTERNAL_2edc805f_4_k_cu_3b461c5e4cuda3std3__45__cpo5crendE)
_ZN34_INTERNAL_2edc805f_4_k_cu_3b461c5e4cuda3std3__45__cpo5crendE:
	.zero		1
	.type		_ZN34_INTERNAL_2edc805f_4_k_cu_3b461c5e4cuda3std6ranges3__45__cpo4prevE,@object
	.size		_ZN34_INTERNAL_2edc805f_4_k_cu_3b461c5e4cuda3std6ranges3__45__cpo4prevE,(_ZN34_INTERNAL_2edc805f_4_k_cu_3b461c5e4cuda3std6ranges3__45__cpo9iter_moveE - _ZN34_INTERNAL_2edc805f_4_k_cu_3b461c5e4cuda3std6ranges3__45__cpo4prevE)
_ZN34_INTERNAL_2edc805f_4_k_cu_3b461c5e4cuda3std6ranges3__45__cpo4prevE:
	.zero		1
	.type		_ZN34_INTERNAL_2edc805f_4_k_cu_3b461c5e4cuda3std6ranges3__45__cpo9iter_moveE,@object
	.size		_ZN34_INTERNAL_2edc805f_4_k_cu_3b461c5e4cuda3std6ranges3__45__cpo9iter_moveE,(_ZN34_INTERNAL_2edc805f_4_k_cu_3b461c5e6thrust24THRUST_300001_SM_1000_NS6system6detail10sequential3seqE - _ZN34_INTERNAL_2edc805f_4_k_cu_3b461c5e4cuda3std6ranges3__45__cpo9iter_moveE)
_ZN34_INTERNAL_2edc805f_4_k_cu_3b461c5e4cuda3std6ranges3__45__cpo9iter_moveE:
	.zero		1
	.type		_ZN34_INTERNAL_2edc805f_4_k_cu_3b461c5e6thrust24THRUST_300001_SM_1000_NS6system6detail10sequential3seqE,@object
	.size		_ZN34_INTERNAL_2edc805f_4_k_cu_3b461c5e6thrust24THRUST_300001_SM_1000_NS6system6detail10sequential3seqE,(.L_31 - _ZN34_INTERNAL_2edc805f_4_k_cu_3b461c5e6thrust24THRUST_300001_SM_1000_NS6system6detail10sequential3seqE)
_ZN34_INTERNAL_2edc805f_4_k_cu_3b461c5e6thrust24THRUST_300001_SM_1000_NS6system6detail10sequential3seqE:
	.zero		1
.L_31:


//--------------------- .nv.constant0._ZN3cub18CUB_300001_SM_10006detail9transform16transform_kernelINS2_10policy_hubILb1EN4cuda3std3__45tupleIJN6thrust24THRUST_300001_SM_1000_NS6detail15normal_iteratorINSA_10device_ptrIiEEEEEEEE10policy1000El9CheckFilmSF_JPiEEEvT0_iT1_T2_DpNS2_10kernel_argIT3_EE --------------------------
	.section	.nv.constant0._ZN3cub18CUB_300001_SM_10006detail9transform16transform_kernelINS2_10policy_hubILb1EN4cuda3std3__45tupleIJN6thrust24THRUST_300001_SM_1000_NS6detail15normal_iteratorINSA_10device_ptrIiEEEEEEEE10policy1000El9CheckFilmSF_JPiEEEvT0_iT1_T2_DpNS2_10kernel_argIT3_EE,"a",@progbits
	.sectionflags	@""
	.align	4
.nv.constant0._ZN3cub18CUB_300001_SM_10006detail9transform16transform_kernelINS2_10policy_hubILb1EN4cuda3std3__45tupleIJN6thrust24THRUST_300001_SM_1000_NS6detail15normal_iteratorINSA_10device_ptrIiEEEEEEEE10policy1000El9CheckFilmSF_JPiEEEvT0_iT1_T2_DpNS2_10kernel_argIT3_EE:
	.zero		1008


//--------------------- .nv.constant0._ZN3cub18CUB_300001_SM_10006detail9transform16transform_kernelINS2_10policy_hubILb1EN4cuda3std3__45tupleIJN6thrust24THRUST_300001_SM_1000_NS6detail15normal_iteratorINSA_10device_ptrIiEEEEEEEE10policy1000Ei9CheckFilmSF_JPiEEEvT0_iT1_T2_DpNS2_10kernel_argIT3_EE --------------------------
	.section	.nv.constant0._ZN3cub18CUB_300001_SM_10006detail9transform16transform_kernelINS2_10policy_hubILb1EN4cuda3std3__45tupleIJN6thrust24THRUST_300001_SM_1000_NS6detail15normal_iteratorINSA_10device_ptrIiEEEEEEEE10policy1000Ei9CheckFilmSF_JPiEEEvT0_iT1_T2_DpNS2_10kernel_argIT3_EE,"a",@progbits
	.sectionflags	@""
	.align	4
.nv.constant0._ZN3cub18CUB_300001_SM_10006detail9transform16transform_kernelINS2_10policy_hubILb1EN4cuda3std3__45tupleIJN6thrust24THRUST_300001_SM_1000_NS6detail15normal_iteratorINSA_10device_ptrIiEEEEEEEE10policy1000Ei9CheckFilmSF_JPiEEEvT0_iT1_T2_DpNS2_10kernel_argIT3_EE:
	.zero		1000


//--------------------- .nv.constant0._ZN3cub18CUB_300001_SM_10006detail8for_each13static_kernelINS2_12policy_hub_t12policy_500_tEmN6thrust24THRUST_300001_SM_1000_NS8cuda_cub20__uninitialized_fill7functorINS7_10device_ptrIiEEiEEEEvT0_T1_ --------------------------
	.section	.nv.constant0._ZN3cub18CUB_300001_SM_10006detail8for_each13static_kernelINS2_12policy_hub_t12policy_500_tEmN6thrust24THRUST_300001_SM_1000_NS8cuda_cub20__uninitialized_fill7functorINS7_10device_ptrIiEEiEEEEvT0_T1_,"a",@progbits
	.sectionflags	@""
	.align	4
.nv.constant0._ZN3cub18CUB_300001_SM_10006detail8for_each13static_kernelINS2_12policy_hub_t12policy_500_tEmN6thrust24THRUST_300001_SM_1000_NS8cuda_cub20__uninitialized_fill7functorINS7_10device_ptrIiEEiEEEEvT0_T1_:
	.zero		920


//--------------------- .nv.constant0._ZN3cub18CUB_300001_SM_10006detail8for_each13static_kernelINS2_12policy_hub_t12policy_500_tElN6thrust24THRUST_300001_SM_1000_NS8cuda_cub6__fill7functorINS7_6detail15normal_iteratorINS7_10device_ptrIbEEEEbEEEEvT0_T1_ --------------------------
	.section	.nv.constant0._ZN3cub18CUB_300001_SM_10006detail8for_each13static_kernelINS2_12policy_hub_t12policy_500_tElN6thrust24THRUST_300001_SM_1000_NS8cuda_cub6__fill7functorINS7_6detail15normal_iteratorINS7_10device_ptrIbEEEEbEEEEvT0_T1_,"a",@progbits
	.sectionflags	@""
	.align	4
.nv.constant0._ZN3cub18CUB_300001_SM_10006detail8for_each13static_kernelINS2_12policy_hub_t12policy_500_tElN6thrust24THRUST_300001_SM_1000_NS8cuda_cub6__fill7functorINS7_6detail15normal_iteratorINS7_10device_ptrIbEEEEbEEEEvT0_T1_:
	.zero		920


//--------------------- .nv.constant0._ZN3cub18CUB_300001_SM_10006detail8for_each13static_kernelINS2_12policy_hub_t12policy_500_tEmN6thrust24THRUST_300001_SM_1000_NS8cuda_cub20__uninitialized_fill7functorINS7_10device_ptrIbEEbEEEEvT0_T1_ --------------------------
	.section	.nv.constant0._ZN3cub18CUB_300001_SM_10006detail8for_each13static_kernelINS2_12policy_hub_t12policy_500_tEmN6thrust24THRUST_300001_SM_1000_NS8cuda_cub20__uninitialized_fill7functorINS7_10device_ptrIbEEbEEEEvT0_T1_,"a",@progbits
	.sectionflags	@""
	.align	4
.nv.constant0._ZN3cub18CUB_300001_SM_10006detail8for_each13static_kernelINS2_12policy_hub_t12policy_500_tEmN6thrust24THRUST_300001_SM_1000_NS8cuda_cub20__uninitialized_fill7functorINS7_10device_ptrIbEEbEEEEvT0_T1_:
	.zero		920


//--------------------- .nv.constant0._ZN3cub18CUB_300001_SM_10006detail8for_each13static_kernelINS2_12policy_hub_t12policy_500_tEmN6thrust24THRUST_300001_SM_1000_NS8cuda_cub6__fill7functorINS7_6detail15normal_iteratorINS7_10device_ptrIbEEEEbEEEEvT0_T1_ --------------------------
	.section	.nv.constant0._ZN3cub18CUB_300001_SM_10006detail8for_each13static_kernelINS2_12policy_hub_t12policy_500_tEmN6thrust24THRUST_300001_SM_1000_NS8cuda_cub6__fill7functorINS7_6detail15normal_iteratorINS7_10device_ptrIbEEEEbEEEEvT0_T1_,"a",@progbits
	.sectionflags	@""
	.align	4
.nv.constant0._ZN3cub18CUB_300001_SM_10006detail8for_each13static_kernelINS2_12policy_hub_t12policy_500_tEmN6thrust24THRUST_300001_SM_1000_NS8cuda_cub6__fill7functorINS7_6detail15normal_iteratorINS7_10device_ptrIbEEEEbEEEEvT0_T1_:
	.zero		920


//--------------------- .nv.constant0._ZN3cub18CUB_300001_SM_10006detail11EmptyKernelIvEEvv --------------------------
	.section	.nv.constant0._ZN3cub18CUB_300001_SM_10006detail11EmptyKernelIvEEvv,"a",@progbits
	.sectionflags	@""
	.align	4
.nv.constant0._ZN3cub18CUB_300001_SM_10006detail11EmptyKernelIvEEvv:
	.zero		896


//--------------------- SYMBOLS --------------------------

	.type		.nv.reservedSmem.offset0,@object
	.size		.nv.reservedSmem.offset0,0x4
